	.target	sm_90a

	.elftype	@"ET_EXEC"


//--------------------- .note.nv.tkinfo           --------------------------
	.section	.note.nv.tkinfo,"",@"SHT_NOTE"
	.sectionflags	@"SHF_NOTE_NV_TKINFO"
	.tkinfo
        /*0018*/ 	.word	0x00000002
        /*0030*/ 	.string	""
        /*0030*/ 	.string	"ptxas"
        /*0030*/ 	.string	"Cuda compilation tools, release 13.0, V13.0.88"
        /*0030*/ 	.string	"Build cuda_13.0.r13.0/compiler.36424714_0"
        /*0030*/ 	.string	"-arch sm_90a -m 64 "



//--------------------- .note.nv.cuinfo           --------------------------
	.section	.note.nv.cuinfo,"",@"SHT_NOTE"
	.sectionflags	@"SHF_NOTE_NV_CUINFO"
        /*0018*/ 	.short	0x0002
        /*001a*/ 	.short	0x005a
        /*001c*/ 	.short	0x0082
	.zero		2


//--------------------- .nv.info                  --------------------------
	.section	.nv.info,"",@"SHT_CUDA_INFO"
	.align	4


	//----- nvinfo : EIATTR_REGCOUNT
	.align		4
        /*0000*/ 	.byte	0x04, 0x2f
        /*0002*/ 	.short	(.L_15 - .L_14)
	.align		4
.L_14:
        /*0004*/ 	.word	index@(_ZN7cutlass13device_kernelINS_4gemm6kernel13GemmUniversalIN4cute5tupleIJiiiiEEENS1_10collective13CollectiveMmaINS1_34MainloopSm90TmaGmmaWarpSpecializedILi9ENS5_IJNS4_1CILi1EEESB_SB_EEENS1_35KernelTmaWarpSpecializedCooperativeEEENS5_IJNSA_ILi384EEESF_NSA_ILi16EEEEEENS_10bfloat16_tENS5_IJlSB_lEEESI_SJ_NS4_8TiledMMAINS4_8MMA_AtomIJNS4_4SM904GMMA28MMA_64x192x16_F32BF16BF16_SSILNSN_5MajorE0ELSP_0ELNSN_7ScaleInE1ELSQ_1EEEEEENS4_6LayoutINS5_IJNSA_ILi2EEESB_SB_EEENS5_IJSB_NSA_ILi0EEESW_EEEEENS5_IJNS4_10UnderscoreESZ_SZ_EEEEENS4_13SM90_TMA_LOADENS4_14ComposedLayoutINS4_7SwizzleILi1ELi4ELi3EEENS4_18smem_ptr_flag_bitsILi16EEENST_INS5_IJNSA_ILi8EEESG_EEENS5_IJSG_SB_EEEEEEEvNS4_8identityES12_S1C_vS1D_EENS_8epilogue10collective6detail29Sm90TmaWarpSpecializedAdapterINS1G_15DefaultEpilogueISI_SJ_SJ_NS1F_6thread17LinearCombinationISI_Li1EffLNS1K_9ScaleType4KindE0ELNS_15FloatRoundStyleE2ESI_EENS1_15EpilogueDefaultEEEEEvvEEEEvNT_6ParamsE)
        /*0008*/ 	.word	0x000000a8


	//----- nvinfo : EIATTR_FRAME_SIZE
	.align		4
.L_15:
        /*000c*/ 	.byte	0x04, 0x11
        /*000e*/ 	.short	(.L_17 - .L_16)
	.align		4
.L_16:
        /*0010*/ 	.word	index@(_ZN7cutlass13device_kernelINS_4gemm6kernel13GemmUniversalIN4cute5tupleIJiiiiEEENS1_10collective13CollectiveMmaINS1_34MainloopSm90TmaGmmaWarpSpecializedILi9ENS5_IJNS4_1CILi1EEESB_SB_EEENS1_35KernelTmaWarpSpecializedCooperativeEEENS5_IJNSA_ILi384EEESF_NSA_ILi16EEEEEENS_10bfloat16_tENS5_IJlSB_lEEESI_SJ_NS4_8TiledMMAINS4_8MMA_AtomIJNS4_4SM904GMMA28MMA_64x192x16_F32BF16BF16_SSILNSN_5MajorE0ELSP_0ELNSN_7ScaleInE1ELSQ_1EEEEEENS4_6LayoutINS5_IJNSA_ILi2EEESB_SB_EEENS5_IJSB_NSA_ILi0EEESW_EEEEENS5_IJNS4_10UnderscoreESZ_SZ_EEEEENS4_13SM90_TMA_LOADENS4_14ComposedLayoutINS4_7SwizzleILi1ELi4ELi3EEENS4_18smem_ptr_flag_bitsILi16EEENST_INS5_IJNSA_ILi8EEESG_EEENS5_IJSG_SB_EEEEEEEvNS4_8identityES12_S1C_vS1D_EENS_8epilogue10collective6detail29Sm90TmaWarpSpecializedAdapterINS1G_15DefaultEpilogueISI_SJ_SJ_NS1F_6thread17LinearCombinationISI_Li1EffLNS1K_9ScaleType4KindE0ELNS_15FloatRoundStyleE2ESI_EENS1_15EpilogueDefaultEEEEEvvEEEEvNT_6ParamsE)
        /*0014*/ 	.word	0x00000bc0


	//----- nvinfo : EIATTR_MIN_STACK_SIZE
	.align		4
.L_17:
        /*0018*/ 	.byte	0x04, 0x12
        /*001a*/ 	.short	(.L_19 - .L_18)
	.align		4
.L_18:
        /*001c*/ 	.word	index@(_ZN7cutlass13device_kernelINS_4gemm6kernel13GemmUniversalIN4cute5tupleIJiiiiEEENS1_10collective13CollectiveMmaINS1_34MainloopSm90TmaGmmaWarpSpecializedILi9ENS5_IJNS4_1CILi1EEESB_SB_EEENS1_35KernelTmaWarpSpecializedCooperativeEEENS5_IJNSA_ILi384EEESF_NSA_ILi16EEEEEENS_10bfloat16_tENS5_IJlSB_lEEESI_SJ_NS4_8TiledMMAINS4_8MMA_AtomIJNS4_4SM904GMMA28MMA_64x192x16_F32BF16BF16_SSILNSN_5MajorE0ELSP_0ELNSN_7ScaleInE1ELSQ_1EEEEEENS4_6LayoutINS5_IJNSA_ILi2EEESB_SB_EEENS5_IJSB_NSA_ILi0EEESW_EEEEENS5_IJNS4_10UnderscoreESZ_SZ_EEEEENS4_13SM90_TMA_LOADENS4_14ComposedLayoutINS4_7SwizzleILi1ELi4ELi3EEENS4_18smem_ptr_flag_bitsILi16EEENST_INS5_IJNSA_ILi8EEESG_EEENS5_IJSG_SB_EEEEEEEvNS4_8identityES12_S1C_vS1D_EENS_8epilogue10collective6detail29Sm90TmaWarpSpecializedAdapterINS1G_15DefaultEpilogueISI_SJ_SJ_NS1F_6thread17LinearCombinationISI_Li1EffLNS1K_9ScaleType4KindE0ELNS_15FloatRoundStyleE2ESI_EENS1_15EpilogueDefaultEEEEEvvEEEEvNT_6ParamsE)
        /*0020*/ 	.word	0x00000bc0
.L_19:


//--------------------- .nv.compat                --------------------------
	.section	.nv.compat,"",@"SHT_CUDA_COMPAT_INFO"
	.align	4
        /*0000*/ 	.byte	0x02, 0x09, 0x01, 0x00, 0x02, 0x02, 0x04, 0x00, 0x02, 0x05, 0x05, 0x00, 0x03, 0x07, 0x01, 0x01
        /*0010*/ 	.byte	0x02, 0x03, 0x01, 0x00, 0x02, 0x06, 0x01, 0x00, 0x04, 0x0b, 0x08, 0x00, 0x00, 0x00, 0x00, 0x00
        /*0020*/ 	.byte	0x00, 0x00, 0x00, 0x00


//--------------------- .nv.info._ZN7cutlass13device_kernelINS_4gemm6kernel13GemmUniversalIN4cute5tupleIJiiiiEEENS1_10collective13CollectiveMmaINS1_34MainloopSm90TmaGmmaWarpSpecializedILi9ENS5_IJNS4_1CILi1EEESB_SB_EEENS1_35KernelTmaWarpSpecializedCooperativeEEENS5_IJNSA_ILi384EEESF_NSA_ILi16EEEEEENS_10bfloat16_tENS5_IJlSB_lEEESI_SJ_NS4_8TiledMMAINS4_8MMA_AtomIJNS4_4SM904GMMA28MMA_64x192x16_F32BF16BF16_SSILNSN_5MajorE0ELSP_0ELNSN_7ScaleInE1ELSQ_1EEEEEENS4_6LayoutINS5_IJNSA_ILi2EEESB_SB_EEENS5_IJSB_NSA_ILi0EEESW_EEEEENS5_IJNS4_10UnderscoreESZ_SZ_EEEEENS4_13SM90_TMA_LOADENS4_14ComposedLayoutINS4_7SwizzleILi1ELi4ELi3EEENS4_18smem_ptr_flag_bitsILi16EEENST_INS5_IJNSA_ILi8EEESG_EEENS5_IJSG_SB_EEEEEEEvNS4_8identityES12_S1C_vS1D_EENS_8epilogue10collective6detail29Sm90TmaWarpSpecializedAdapterINS1G_15DefaultEpilogueISI_SJ_SJ_NS1F_6thread17LinearCombinationISI_Li1EffLNS1K_9ScaleType4KindE0ELNS_15FloatRoundStyleE2ESI_EENS1_15EpilogueDefaultEEEEEvvEEEEvNT_6ParamsE --------------------------
	.section	.nv.info._ZN7cutlass13device_kernelINS_4gemm6kernel13GemmUniversalIN4cute5tupleIJiiiiEEENS1_10collective13CollectiveMmaINS1_34MainloopSm90TmaGmmaWarpSpecializedILi9ENS5_IJNS4_1CILi1EEESB_SB_EEENS1_35KernelTmaWarpSpecializedCooperativeEEENS5_IJNSA_ILi384EEESF_NSA_ILi16EEEEEENS_10bfloat16_tENS5_IJlSB_lEEESI_SJ_NS4_8TiledMMAINS4_8MMA_AtomIJNS4_4SM904GMMA28MMA_64x192x16_F32BF16BF16_SSILNSN_5MajorE0ELSP_0ELNSN_7ScaleInE1ELSQ_1EEEEEENS4_6LayoutINS5_IJNSA_ILi2EEESB_SB_EEENS5_IJSB_NSA_ILi0EEESW_EEEEENS5_IJNS4_10UnderscoreESZ_SZ_EEEEENS4_13SM90_TMA_LOADENS4_14ComposedLayoutINS4_7SwizzleILi1ELi4ELi3EEENS4_18smem_ptr_flag_bitsILi16EEENST_INS5_IJNSA_ILi8EEESG_EEENS5_IJSG_SB_EEEEEEEvNS4_8identityES12_S1C_vS1D_EENS_8epilogue10collective6detail29Sm90TmaWarpSpecializedAdapterINS1G_15DefaultEpilogueISI_SJ_SJ_NS1F_6thread17LinearCombinationISI_Li1EffLNS1K_9ScaleType4KindE0ELNS_15FloatRoundStyleE2ESI_EENS1_15EpilogueDefaultEEEEEvvEEEEvNT_6ParamsE,"",@"SHT_CUDA_INFO"
	.sectionflags	@""
	.align	4


	//----- nvinfo : EIATTR_CUDA_API_VERSION
	.align		4
        /*0000*/ 	.byte	0x04, 0x37
        /*0002*/ 	.short	(.L_21 - .L_20)
.L_20:
        /*0004*/ 	.word	0x00000082


	//----- nvinfo : EIATTR_KPARAM_INFO
	.align		4
.L_21:
        /*0008*/ 	.byte	0x04, 0x17
        /*000a*/ 	.short	(.L_23 - .L_22)
.L_22:
        /*000c*/ 	.word	0x00000000
        /*0010*/ 	.short	0x0000
        /*0012*/ 	.short	0x0070
        /*0014*/ 	.byte	0x00, 0xf0, 0x01, 0x10


	//----- nvinfo : EIATTR_SPARSE_MMA_MASK
	.align		4
.L_23:
        /*0018*/ 	.byte	0x03, 0x50
        /*001a*/ 	.short	0x0000


	//----- nvinfo : EIATTR_MAXREG_COUNT
	.align		4
        /*001c*/ 	.byte	0x03, 0x1b
        /*001e*/ 	.short	0x00a8


	//----- nvinfo : EIATTR_NUM_BARRIERS
	.align		4
        /*0020*/ 	.byte	0x02, 0x4c
        /*0022*/ 	.byte	0x01
	.zero		1


	//----- nvinfo : EIATTR_EXTERNS
	.align		4
        /*0024*/ 	.byte	0x04, 0x0f
        /*0026*/ 	.short	(.L_25 - .L_24)


	//   ....[0]....
	.align		4
.L_24:
        /*0028*/ 	.word	index@(__assertfail)


	//----- nvinfo : EIATTR_ANNOTATIONS
	.align		4
.L_25:
        /*002c*/ 	.byte	0x04, 0x55
        /*002e*/ 	.short	(.L_27 - .L_26)


	//   ....[0]....
.L_26:
        /*0030*/ 	.word	0x00000001
        /*0034*/ 	.byte	0x60, 0x07, 0x00, 0x00, 0x01, 0x00, 0x00, 0x00, 0x80, 0x07, 0x00, 0x00, 0x01, 0x00, 0x00, 0x00
        /* <DEDUP_REMOVED lines=859> */
        /*35f4*/ 	.byte	0x00, 0xe4, 0x02, 0x00, 0x01, 0x00, 0x00, 0x00, 0x20, 0xe4, 0x02, 0x00


	//----- nvinfo : EIATTR_MERCURY_ISA_VERSION
	.align		4
.L_27:
        /*3600*/ 	.byte	0x03, 0x5f
        /*3602*/ 	.short	0x0101


	//----- nvinfo : EIATTR_INT_WARP_WIDE_INSTR_OFFSETS
	.align		4
        /*3604*/ 	.byte	0x04, 0x31
        /*3606*/ 	.short	(.L_29 - .L_28)


	//   ....[0]....
.L_28:
        /*3608*/ 	.word	0x000005d0


	//   ....[1]....
        /*360c*/ 	.word	0x000005e0


	//   ....[2]....
        /*3610*/ 	.word	0x00000670


	//----- nvinfo : EIATTR_COOP_GROUP_MASK_REGIDS
	.align		4
.L_29:
        /*3614*/ 	.byte	0x04, 0x29
        /*3616*/ 	.short	(.L_31 - .L_30)


	//   ....[0]....
.L_30:
        /*3618*/ 	.word	0xffffffff


	//   ....[1]....
        /*361c*/ 	.word	0xffffffff


	//   ....[2]....
        /*3620*/ 	.word	0xffffffff


	//   ....[3]....
        /*3624*/ 	.word	0xffffffff


	//   ....[4]....
        /*3628*/ 	.word	0xffffffff


	//----- nvinfo : EIATTR_COOP_GROUP_INSTR_OFFSETS
	.align		4
.L_31:
        /*362c*/ 	.byte	0x04, 0x28
        /*362e*/ 	.short	(.L_33 - .L_32)


	//   ....[0]....
.L_32:
        /*3630*/ 	.word	0x00000070


	//   ....[1]....
        /*3634*/ 	.word	0x00000080


	//   ....[2]....
        /*3638*/ 	.word	0x000001a0


	//   ....[3]....
        /*363c*/ 	.word	0x00000480


	//   ....[4]....
        /*3640*/ 	.word	0x00001240


	//----- nvinfo : EIATTR_REG_RECONFIG
	.align		4
.L_33:
        /*3644*/ 	.byte	0x01, 0x54
	.zero		2


	//----- nvinfo : EIATTR_SYSCALL_OFFSETS
	.align		4
        /*3648*/ 	.byte	0x04, 0x46
        /*364a*/ 	.short	(.L_35 - .L_34)


	//   ....[0]....
.L_34:
        /*364c*/ 	.word	0x000013f0


	//----- nvinfo : EIATTR_MBARRIER_INSTR_OFFSETS
	.align		4
.L_35:
        /*3650*/ 	.byte	0x04, 0x39
        /*3652*/ 	.short	(.L_37 - .L_36)


	//   ....[0]....
.L_36:
        /*3654*/ 	.word	0x00000340
        /*3658*/ 	.word	0x000000ff
        /*365c*/ 	.word	0x00000000
        /*3660*/ 	.short	0x0100
        /*3662*/ 	.byte	0x08
	.zero		1


	//   ....[1]....
        /*3664*/ 	.word	0x00000350
        /*3668*/ 	.word	0x000000ff
        /*366c*/ 	.word	0x00000048
        /*3670*/ 	.short	0x0100
        /*3672*/ 	.byte	0x08
	.zero		1


	//   ....[2]....
        /*3674*/ 	.word	0x00000360
        /*3678*/ 	.word	0x000000ff
        /*367c*/ 	.word	0x00000008
        /*3680*/ 	.short	0x0100
        /*3682*/ 	.byte	0x08
	.zero		1


	//   ....[3]....
        /*3684*/ 	.word	0x00000370
        /*3688*/ 	.word	0x000000ff
        /*368c*/ 	.word	0x00000050
        /*3690*/ 	.short	0x0100
        /*3692*/ 	.byte	0x08
	.zero		1


	//   ....[4]....
        /*3694*/ 	.word	0x00000380
        /*3698*/ 	.word	0x000000ff
        /*369c*/ 	.word	0x00000010
        /*36a0*/ 	.short	0x0100
        /*36a2*/ 	.byte	0x08
	.zero		1


	//   ....[5]....
        /*36a4*/ 	.word	0x00000390
        /*36a8*/ 	.word	0x000000ff
        /*36ac*/ 	.word	0x00000058
        /*36b0*/ 	.short	0x0100
        /*36b2*/ 	.byte	0x08
	.zero		1


	//   ....[6]....
        /*36b4*/ 	.word	0x000003a0
        /*36b8*/ 	.word	0x000000ff
        /*36bc*/ 	.word	0x00000018
        /*36c0*/ 	.short	0x0100
        /*36c2*/ 	.byte	0x08
	.zero		1


	//   ....[7]....
        /*36c4*/ 	.word	0x000003b0
        /*36c8*/ 	.word	0x000000ff
        /*36cc*/ 	.word	0x00000060
        /*36d0*/ 	.short	0x0100
        /*36d2*/ 	.byte	0x08
	.zero		1


	//   ....[8]....
        /*36d4*/ 	.word	0x000003c0
        /*36d8*/ 	.word	0x000000ff
        /*36dc*/ 	.word	0x00000020
        /*36e0*/ 	.short	0x0100
        /*36e2*/ 	.byte	0x08
	.zero		1


	//   ....[9]....
        /*36e4*/ 	.word	0x000003d0
        /*36e8*/ 	.word	0x000000ff
        /*36ec*/ 	.word	0x00000068
        /*36f0*/ 	.short	0x0100
        /*36f2*/ 	.byte	0x08
	.zero		1


	//   ....[10]....
        /*36f4*/ 	.word	0x000003e0
        /*36f8*/ 	.word	0x000000ff
        /*36fc*/ 	.word	0x00000028
        /*3700*/ 	.short	0x0100
        /*3702*/ 	.byte	0x08
	.zero		1


	//   ....[11]....
        /*3704*/ 	.word	0x000003f0
        /*3708*/ 	.word	0x000000ff
        /*370c*/ 	.word	0x00000070
        /*3710*/ 	.short	0x0100
        /*3712*/ 	.byte	0x08
	.zero		1


	//   ....[12]....
        /*3714*/ 	.word	0x00000400
        /*3718*/ 	.word	0x000000ff
        /*371c*/ 	.word	0x00000030
        /*3720*/ 	.short	0x0100
        /*3722*/ 	.byte	0x08
	.zero		1


	//   ....[13]....
        /*3724*/ 	.word	0x00000410
        /*3728*/ 	.word	0x000000ff
        /*372c*/ 	.word	0x00000078
        /*3730*/ 	.short	0x0100
        /*3732*/ 	.byte	0x08
	.zero		1


	//   ....[14]....
        /*3734*/ 	.word	0x00000420
        /*3738*/ 	.word	0x000000ff
        /*373c*/ 	.word	0x00000038
        /*3740*/ 	.short	0x0100
        /*3742*/ 	.byte	0x08
	.zero		1


	//   ....[15]....
        /*3744*/ 	.word	0x00000430
        /*3748*/ 	.word	0x000000ff
        /*374c*/ 	.word	0x00000080
        /*3750*/ 	.short	0x0100
        /*3752*/ 	.byte	0x08
	.zero		1


	//   ....[16]....
        /*3754*/ 	.word	0x00000440
        /*3758*/ 	.word	0x000000ff
        /*375c*/ 	.word	0x00000040
        /*3760*/ 	.short	0x0100
        /*3762*/ 	.byte	0x08
	.zero		1


	//   ....[17]....
        /*3764*/ 	.word	0x00000450
        /*3768*/ 	.word	0x000000ff
        /*376c*/ 	.word	0x00000088
        /*3770*/ 	.short	0x0100
        /*3772*/ 	.byte	0x08
	.zero		1


	//   ....[18]....
        /*3774*/ 	.word	0x000006f0
        /*3778*/ 	.word	0x000000ff
        /*377c*/ 	.word	0x000000a0
        /*3780*/ 	.short	0x0100
        /*3782*/ 	.byte	0x10
	.zero		1


	//   ....[19]....
        /*3784*/ 	.word	0x00000790
        /*3788*/ 	.word	0x000000ff
        /*378c*/ 	.word	0x000000a8
        /*3790*/ 	.short	0x0100
        /*3792*/ 	.byte	0x10
	.zero		1


	//   ....[20]....
        /*3794*/ 	.word	0x00001490
        /*3798*/ 	.word	0x00000003
        /*379c*/ 	.word	0x00000000
        /*37a0*/ 	.short	0x010a
        /*37a2*/ 	.byte	0x3f
	.zero		1


	//   ....[21]....
        /*37a4*/ 	.word	0x000014d0
        /*37a8*/ 	.word	0x00000003
        /*37ac*/ 	.word	0x00000000
        /*37b0*/ 	.short	0x010a
        /*37b2*/ 	.byte	0x3f
	.zero		1


	//   ....[22]....
        /*37b4*/ 	.word	0x000024a0
        /*37b8*/ 	.word	0x000000ff
        /*37bc*/ 	.word	0x00000000
        /*37c0*/ 	.short	0x010a
        /*37c2*/ 	.byte	0x04
	.zero		1


	//   ....[23]....
        /*37c4*/ 	.word	0x000024e0
        /*37c8*/ 	.word	0x000000ff
        /*37cc*/ 	.word	0x00000000
        /*37d0*/ 	.short	0x010a
        /*37d2*/ 	.byte	0x04
	.zero		1


	//   ....[24]....
        /*37d4*/ 	.word	0x00005680
        /*37d8*/ 	.word	0x000000ff
        /*37dc*/ 	.word	0x00000000
        /*37e0*/ 	.short	0x0101
        /*37e2*/ 	.byte	0x04
	.zero		1


	//   ....[25]....
        /*37e4*/ 	.word	0x00005840
        /*37e8*/ 	.word	0x00000000
        /*37ec*/ 	.word	0x00000000
        /*37f0*/ 	.short	0x0101
        /*37f2*/ 	.byte	0x3f
	.zero		1


	//   ....[26]....
        /*37f4*/ 	.word	0x0002dfe0
        /*37f8*/ 	.word	0x0000000f
        /*37fc*/ 	.word	0x00000048
        /*3800*/ 	.short	0x010a
        /*3802*/ 	.byte	0x3f
	.zero		1


	//   ....[27]....
        /*3804*/ 	.word	0x0002e320
        /*3808*/ 	.word	0x00000002
        /*380c*/ 	.word	0x000000a8
        /*3810*/ 	.short	0x0101
        /*3812*/ 	.byte	0x3f
	.zero		1


	//   ....[28]....
        /*3814*/ 	.word	0x0002eb30
        /*3818*/ 	.word	0x00000004
        /*381c*/ 	.word	0x00000000
        /*3820*/ 	.short	0x010a
        /*3822*/ 	.byte	0x3f
	.zero		1


	//   ....[29]....
        /*3824*/ 	.word	0x0002ebc0
        /*3828*/ 	.word	0x00000003
        /*382c*/ 	.word	0x00000000
        /*3830*/ 	.short	0x010a
        /*3832*/ 	.byte	0x3f
	.zero		1


	//   ....[30]....
        /*3834*/ 	.word	0x0002ec50
        /*3838*/ 	.word	0x00000003
        /*383c*/ 	.word	0x00000000
        /*3840*/ 	.short	0x010a
        /*3842*/ 	.byte	0x3f
	.zero		1


	//   ....[31]....
        /*3844*/ 	.word	0x0002ece0
        /*3848*/ 	.word	0x00000003
        /*384c*/ 	.word	0x00000000
        /*3850*/ 	.short	0x010a
        /*3852*/ 	.byte	0x3f
	.zero		1


	//   ....[32]....
        /*3854*/ 	.word	0x0002ed70
        /*3858*/ 	.word	0x00000003
        /*385c*/ 	.word	0x00000000
        /*3860*/ 	.short	0x010a
        /*3862*/ 	.byte	0x3f
	.zero		1


	//   ....[33]....
        /*3864*/ 	.word	0x0002ee00
        /*3868*/ 	.word	0x00000003
        /*386c*/ 	.word	0x00000000
        /*3870*/ 	.short	0x010a
        /*3872*/ 	.byte	0x3f
	.zero		1


	//   ....[34]....
        /*3874*/ 	.word	0x0002ee90
        /*3878*/ 	.word	0x00000003
        /*387c*/ 	.word	0x00000000
        /*3880*/ 	.short	0x010a
        /*3882*/ 	.byte	0x3f
	.zero		1


	//   ....[35]....
        /*3884*/ 	.word	0x0002ef20
        /*3888*/ 	.word	0x00000003
        /*388c*/ 	.word	0x00000000
        /*3890*/ 	.short	0x010a
        /*3892*/ 	.byte	0x3f
	.zero		1


	//   ....[36]....
        /*3894*/ 	.word	0x0002efb0
        /*3898*/ 	.word	0x00000003
        /*389c*/ 	.word	0x00000000
        /*38a0*/ 	.short	0x010a
        /*38a2*/ 	.byte	0x3f
	.zero		1


	//   ....[37]....
        /*38a4*/ 	.word	0x0002f010
        /*38a8*/ 	.word	0x00000003
        /*38ac*/ 	.word	0x00000000
        /*38b0*/ 	.short	0x010a
        /*38b2*/ 	.byte	0x3f
	.zero		1


	//   ....[38]....
        /*38b4*/ 	.word	0x0002f070
        /*38b8*/ 	.word	0x00000006
        /*38bc*/ 	.word	0x00000000
        /*38c0*/ 	.short	0x010a
        /*38c2*/ 	.byte	0x3f
	.zero		1


	//   ....[39]....
        /*38c4*/ 	.word	0x0002f140
        /*38c8*/ 	.word	0x0000000f
        /*38cc*/ 	.word	0x00000048
        /*38d0*/ 	.short	0x010a
        /*38d2*/ 	.byte	0x3f
	.zero		1


	//   ....[40]....
        /*38d4*/ 	.word	0x0002f210
        /*38d8*/ 	.word	0x00000004
        /*38dc*/ 	.word	0x00000000
        /*38e0*/ 	.short	0x010a
        /*38e2*/ 	.byte	0x3f
	.zero		1


	//   ....[41]....
        /*38e4*/ 	.word	0x0002f260
        /*38e8*/ 	.word	0x00000003
        /*38ec*/ 	.word	0x00000000
        /*38f0*/ 	.short	0x010a
        /*38f2*/ 	.byte	0x3f
	.zero		1


	//   ....[42]....
        /*38f4*/ 	.word	0x0002f2b0
        /*38f8*/ 	.word	0x00000003
        /*38fc*/ 	.word	0x00000000
        /*3900*/ 	.short	0x010a
        /*3902*/ 	.byte	0x3f
	.zero		1


	//   ....[43]....
        /*3904*/ 	.word	0x0002f300
        /*3908*/ 	.word	0x00000003
        /*390c*/ 	.word	0x00000000
        /*3910*/ 	.short	0x010a
        /*3912*/ 	.byte	0x3f
	.zero		1


	//   ....[44]....
        /*3914*/ 	.word	0x0002f350
        /*3918*/ 	.word	0x00000003
        /*391c*/ 	.word	0x00000000
        /*3920*/ 	.short	0x010a
        /*3922*/ 	.byte	0x3f
	.zero		1


	//   ....[45]....
        /*3924*/ 	.word	0x0002f3a0
        /*3928*/ 	.word	0x00000003
        /*392c*/ 	.word	0x00000000
        /*3930*/ 	.short	0x010a
        /*3932*/ 	.byte	0x3f
	.zero		1


	//   ....[46]....
        /*3934*/ 	.word	0x0002f3f0
        /*3938*/ 	.word	0x00000003
        /*393c*/ 	.word	0x00000000
        /*3940*/ 	.short	0x010a
        /*3942*/ 	.byte	0x3f
	.zero		1


	//   ....[47]....
        /*3944*/ 	.word	0x0002f440
        /*3948*/ 	.word	0x00000003
        /*394c*/ 	.word	0x00000000
        /*3950*/ 	.short	0x010a
        /*3952*/ 	.byte	0x3f
	.zero		1


	//----- nvinfo : EIATTR_NUM_MBARRIERS
	.align		4
.L_37:
        /*3954*/ 	.byte	0x03, 0x38
        /*3956*/ 	.short	0x0014


	//----- nvinfo : EIATTR_EXIT_INSTR_OFFSETS
	.align		4
        /*3958*/ 	.byte	0x04, 0x1c
        /*395a*/ 	.short	(.L_39 - .L_38)


	//   ....[0]....
.L_38:
        /*395c*/ 	.word	0x000007f0


	//   ....[1]....
        /*3960*/ 	.word	0x00001160


	//   ....[2]....
        /*3964*/ 	.word	0x0002d560


	//   ....[3]....
        /*3968*/ 	.word	0x0002dc70


	//   ....[4]....
        /*396c*/ 	.word	0x0002f000


	//----- nvinfo : EIATTR_MAX_THREADS
	.align		4
.L_39:
        /*3970*/ 	.byte	0x04, 0x05
        /*3972*/ 	.short	(.L_41 - .L_40)
.L_40:
        /*3974*/ 	.word	0x00000180
        /*3978*/ 	.word	0x00000001
        /*397c*/ 	.word	0x00000001


	//----- nvinfo : EIATTR_CRS_STACK_SIZE
	.align		4
.L_41:
        /*3980*/ 	.byte	0x04, 0x1e
        /*3982*/ 	.short	(.L_43 - .L_42)
.L_42:
        /*3984*/ 	.word	0x00000000


	//----- nvinfo : EIATTR_CBANK_PARAM_SIZE
	.align		4
.L_43:
        /*3988*/ 	.byte	0x03, 0x19
        /*398a*/ 	.short	0x0470


	//----- nvinfo : EIATTR_PARAM_CBANK
	.align		4
        /*398c*/ 	.byte	0x04, 0x0a
        /*398e*/ 	.short	(.L_45 - .L_44)
	.align		4
.L_44:
        /*3990*/ 	.word	index@(.nv.constant0._ZN7cutlass13device_kernelINS_4gemm6kernel13GemmUniversalIN4cute5tupleIJiiiiEEENS1_10collective13CollectiveMmaINS1_34MainloopSm90TmaGmmaWarpSpecializedILi9ENS5_IJNS4_1CILi1EEESB_SB_EEENS1_35KernelTmaWarpSpecializedCooperativeEEENS5_IJNSA_ILi384EEESF_NSA_ILi16EEEEEENS_10bfloat16_tENS5_IJlSB_lEEESI_SJ_NS4_8TiledMMAINS4_8MMA_AtomIJNS4_4SM904GMMA28MMA_64x192x16_F32BF16BF16_SSILNSN_5MajorE0ELSP_0ELNSN_7ScaleInE1ELSQ_1EEEEEENS4_6LayoutINS5_IJNSA_ILi2EEESB_SB_EEENS5_IJSB_NSA_ILi0EEESW_EEEEENS5_IJNS4_10UnderscoreESZ_SZ_EEEEENS4_13SM90_TMA_LOADENS4_14ComposedLayoutINS4_7SwizzleILi1ELi4ELi3EEENS4_18smem_ptr_flag_bitsILi16EEENST_INS5_IJNSA_ILi8EEESG_EEENS5_IJSG_SB_EEEEEEEvNS4_8identityES12_S1C_vS1D_EENS_8epilogue10collective6detail29Sm90TmaWarpSpecializedAdapterINS1G_15DefaultEpilogueISI_SJ_SJ_NS1F_6thread17LinearCombinationISI_Li1EffLNS1K_9ScaleType4KindE0ELNS_15FloatRoundStyleE2ESI_EENS1_15EpilogueDefaultEEEEEvvEEEEvNT_6ParamsE)
        /*3994*/ 	.short	0x0210
        /*3996*/ 	.short	0x0470


	//----- nvinfo : EIATTR_SW_WAR
	.align		4
.L_45:
        /*3998*/ 	.byte	0x04, 0x36
        /*399a*/ 	.short	(.L_47 - .L_46)
.L_46:
        /*399c*/ 	.word	0x00000008
.L_47:


//--------------------- .nv.callgraph             --------------------------
	.section	.nv.callgraph,"",@"SHT_CUDA_CALLGRAPH"
	.align	4
	.sectionentsize	8
	.align		4
        /*0000*/ 	.word	0x00000000
	.align		4
        /*0004*/ 	.word	0xffffffff
	.align		4
        /*0008*/ 	.word	index@(_ZN7cutlass13device_kernelINS_4gemm6kernel13GemmUniversalIN4cute5tupleIJiiiiEEENS1_10collective13CollectiveMmaINS1_34MainloopSm90TmaGmmaWarpSpecializedILi9ENS5_IJNS4_1CILi1EEESB_SB_EEENS1_35KernelTmaWarpSpecializedCooperativeEEENS5_IJNSA_ILi384EEESF_NSA_ILi16EEEEEENS_10bfloat16_tENS5_IJlSB_lEEESI_SJ_NS4_8TiledMMAINS4_8MMA_AtomIJNS4_4SM904GMMA28MMA_64x192x16_F32BF16BF16_SSILNSN_5MajorE0ELSP_0ELNSN_7ScaleInE1ELSQ_1EEEEEENS4_6LayoutINS5_IJNSA_ILi2EEESB_SB_EEENS5_IJSB_NSA_ILi0EEESW_EEEEENS5_IJNS4_10UnderscoreESZ_SZ_EEEEENS4_13SM90_TMA_LOADENS4_14ComposedLayoutINS4_7SwizzleILi1ELi4ELi3EEENS4_18smem_ptr_flag_bitsILi16EEENST_INS5_IJNSA_ILi8EEESG_EEENS5_IJSG_SB_EEEEEEEvNS4_8identityES12_S1C_vS1D_EENS_8epilogue10collective6detail29Sm90TmaWarpSpecializedAdapterINS1G_15DefaultEpilogueISI_SJ_SJ_NS1F_6thread17LinearCombinationISI_Li1EffLNS1K_9ScaleType4KindE0ELNS_15FloatRoundStyleE2ESI_EENS1_15EpilogueDefaultEEEEEvvEEEEvNT_6ParamsE)
	.align		4
        /*000c*/ 	.word	index@(__assertfail)
	.align		4
        /*0010*/ 	.word	0x00000000
	.align		4
        /*0014*/ 	.word	0xfffffffe
	.align		4
        /*0018*/ 	.word	0x00000000
	.align		4
        /*001c*/ 	.word	0xfffffffd
	.align		4
        /*0020*/ 	.word	0x00000000
	.align		4
        /*0024*/ 	.word	0xfffffffc


//--------------------- .nv.constant4             --------------------------
	.section	.nv.constant4,"a",@progbits
	.align	8
	.align		8
.nv.constant4:
        /*0000*/ 	.dword	__assertfail
	.align		8
        /*0008*/ 	.dword	__unnamed_1
	.align		8
        /*0010*/ 	.dword	_ZN40_INTERNAL_6fadd67b_4_k_cu_d95968c1_122094cuda3std3__45__cpo5beginE
	.align		8
        /*0018*/ 	.dword	_ZN40_INTERNAL_6fadd67b_4_k_cu_d95968c1_122094cuda3std3__45__cpo3endE
	.align		8
        /*0020*/ 	.dword	_ZN40_INTERNAL_6fadd67b_4_k_cu_d95968c1_122094cuda3std3__45__cpo6cbeginE
	.align		8
        /*0028*/ 	.dword	_ZN40_INTERNAL_6fadd67b_4_k_cu_d95968c1_122094cuda3std3__45__cpo4cendE
	.align		8
        /*0030*/ 	.dword	_ZN40_INTERNAL_6fadd67b_4_k_cu_d95968c1_122094cuda3std3__442_GLOBAL__N__6fadd67b_4_k_cu_d95968c1_122096ignoreE
	.align		8
        /*0038*/ 	.dword	_ZN40_INTERNAL_6fadd67b_4_k_cu_d95968c1_122094cuda3std3__419piecewise_constructE
	.align		8
        /*0040*/ 	.dword	_ZN40_INTERNAL_6fadd67b_4_k_cu_d95968c1_122094cuda3std3__48in_placeE
	.align		8
        /*0048*/ 	.dword	_ZN40_INTERNAL_6fadd67b_4_k_cu_d95968c1_122094cuda3std6ranges3__45__cpo4swapE
	.align		8
        /*0050*/ 	.dword	_ZN40_INTERNAL_6fadd67b_4_k_cu_d95968c1_122094cuda3std6ranges3__45__cpo9iter_moveE
	.align		8
        /*0058*/ 	.dword	_ZN40_INTERNAL_6fadd67b_4_k_cu_d95968c1_122094cute7productE
	.align		8
        /*0060*/ 	.dword	_ZN40_INTERNAL_6fadd67b_4_k_cu_d95968c1_122094cute1_E
	.align		8
        /*0068*/ 	.dword	$str$22
	.align		8
        /*0070*/ 	.dword	$str$23


//--------------------- .text._ZN7cutlass13device_kernelINS_4gemm6kernel13GemmUniversalIN4cute5tupleIJiiiiEEENS1_10collective13CollectiveMmaINS1_34MainloopSm90TmaGmmaWarpSpecializedILi9ENS5_IJNS4_1CILi1EEESB_SB_EEENS1_35KernelTmaWarpSpecializedCooperativeEEENS5_IJNSA_ILi384EEESF_NSA_ILi16EEEEEENS_10bfloat16_tENS5_IJlSB_lEEESI_SJ_NS4_8TiledMMAINS4_8MMA_AtomIJNS4_4SM904GMMA28MMA_64x192x16_F32BF16BF16_SSILNSN_5MajorE0ELSP_0ELNSN_7ScaleInE1ELSQ_1EEEEEENS4_6LayoutINS5_IJNSA_ILi2EEESB_SB_EEENS5_IJSB_NSA_ILi0EEESW_EEEEENS5_IJNS4_10UnderscoreESZ_SZ_EEEEENS4_13SM90_TMA_LOADENS4_14ComposedLayoutINS4_7SwizzleILi1ELi4ELi3EEENS4_18smem_ptr_flag_bitsILi16EEENST_INS5_IJNSA_ILi8EEESG_EEENS5_IJSG_SB_EEEEEEEvNS4_8identityES12_S1C_vS1D_EENS_8epilogue10collective6detail29Sm90TmaWarpSpecializedAdapterINS1G_15DefaultEpilogueISI_SJ_SJ_NS1F_6thread17LinearCombinationISI_Li1EffLNS1K_9ScaleType4KindE0ELNS_15FloatRoundStyleE2ESI_EENS1_15EpilogueDefaultEEEEEvvEEEEvNT_6ParamsE --------------------------
	.section	.text._ZN7cutlass13device_kernelINS_4gemm6kernel13GemmUniversalIN4cute5tupleIJiiiiEEENS1_10collective13CollectiveMmaINS1_34MainloopSm90TmaGmmaWarpSpecializedILi9ENS5_IJNS4_1CILi1EEESB_SB_EEENS1_35KernelTmaWarpSpecializedCooperativeEEENS5_IJNSA_ILi384EEESF_NSA_ILi16EEEEEENS_10bfloat16_tENS5_IJlSB_lEEESI_SJ_NS4_8TiledMMAINS4_8MMA_AtomIJNS4_4SM904GMMA28MMA_64x192x16_F32BF16BF16_SSILNSN_5MajorE0ELSP_0ELNSN_7ScaleInE1ELSQ_1EEEEEENS4_6LayoutINS5_IJNSA_ILi2EEESB_SB_EEENS5_IJSB_NSA_ILi0EEESW_EEEEENS5_IJNS4_10UnderscoreESZ_SZ_EEEEENS4_13SM90_TMA_LOADENS4_14ComposedLayoutINS4_7SwizzleILi1ELi4ELi3EEENS4_18smem_ptr_flag_bitsILi16EEENST_INS5_IJNSA_ILi8EEESG_EEENS5_IJSG_SB_EEEEEEEvNS4_8identityES12_S1C_vS1D_EENS_8epilogue10collective6detail29Sm90TmaWarpSpecializedAdapterINS1G_15DefaultEpilogueISI_SJ_SJ_NS1F_6thread17LinearCombinationISI_Li1EffLNS1K_9ScaleType4KindE0ELNS_15FloatRoundStyleE2ESI_EENS1_15EpilogueDefaultEEEEEvvEEEEvNT_6ParamsE,"ax",@progbits
	.align	128
.text._ZN7cutlass13device_kernelINS_4gemm6kernel13GemmUniversalIN4cute5tupleIJiiiiEEENS1_10collective13CollectiveMmaINS1_34MainloopSm90TmaGmmaWarpSpecializedILi9ENS5_IJNS4_1CILi1EEESB_SB_EEENS1_35KernelTmaWarpSpecializedCooperativeEEENS5_IJNSA_ILi384EEESF_NSA_ILi16EEEEEENS_10bfloat16_tENS5_IJlSB_lEEESI_SJ_NS4_8TiledMMAINS4_8MMA_AtomIJNS4_4SM904GMMA28MMA_64x192x16_F32BF16BF16_SSILNSN_5MajorE0ELSP_0ELNSN_7ScaleInE1ELSQ_1EEEEEENS4_6LayoutINS5_IJNSA_ILi2EEESB_SB_EEENS5_IJSB_NSA_ILi0EEESW_EEEEENS5_IJNS4_10UnderscoreESZ_SZ_EEEEENS4_13SM90_TMA_LOADENS4_14ComposedLayoutINS4_7SwizzleILi1ELi4ELi3EEENS4_18smem_ptr_flag_bitsILi16EEENST_INS5_IJNSA_ILi8EEESG_EEENS5_IJSG_SB_EEEEEEEvNS4_8identityES12_S1C_vS1D_EENS_8epilogue10collective6detail29Sm90TmaWarpSpecializedAdapterINS1G_15DefaultEpilogueISI_SJ_SJ_NS1F_6thread17LinearCombinationISI_Li1EffLNS1K_9ScaleType4KindE0ELNS_15FloatRoundStyleE2ESI_EENS1_15EpilogueDefaultEEEEEvvEEEEvNT_6ParamsE:
        .type           _ZN7cutlass13device_kernelINS_4gemm6kernel13GemmUniversalIN4cute5tupleIJiiiiEEENS1_10collective13CollectiveMmaINS1_34MainloopSm90TmaGmmaWarpSpecializedILi9ENS5_IJNS4_1CILi1EEESB_SB_EEENS1_35KernelTmaWarpSpecializedCooperativeEEENS5_IJNSA_ILi384EEESF_NSA_ILi16EEEEEENS_10bfloat16_tENS5_IJlSB_lEEESI_SJ_NS4_8TiledMMAINS4_8MMA_AtomIJNS4_4SM904GMMA28MMA_64x192x16_F32BF16BF16_SSILNSN_5MajorE0ELSP_0ELNSN_7ScaleInE1ELSQ_1EEEEEENS4_6LayoutINS5_IJNSA_ILi2EEESB_SB_EEENS5_IJSB_NSA_ILi0EEESW_EEEEENS5_IJNS4_10UnderscoreESZ_SZ_EEEEENS4_13SM90_TMA_LOADENS4_14ComposedLayoutINS4_7SwizzleILi1ELi4ELi3EEENS4_18smem_ptr_flag_bitsILi16EEENST_INS5_IJNSA_ILi8EEESG_EEENS5_IJSG_SB_EEEEEEEvNS4_8identityES12_S1C_vS1D_EENS_8epilogue10collective6detail29Sm90TmaWarpSpecializedAdapterINS1G_15DefaultEpilogueISI_SJ_SJ_NS1F_6thread17LinearCombinationISI_Li1EffLNS1K_9ScaleType4KindE0ELNS_15FloatRoundStyleE2ESI_EENS1_15EpilogueDefaultEEEEEvvEEEEvNT_6ParamsE,@function
        .size           _ZN7cutlass13device_kernelINS_4gemm6kernel13GemmUniversalIN4cute5tupleIJiiiiEEENS1_10collective13CollectiveMmaINS1_34MainloopSm90TmaGmmaWarpSpecializedILi9ENS5_IJNS4_1CILi1EEESB_SB_EEENS1_35KernelTmaWarpSpecializedCooperativeEEENS5_IJNSA_ILi384EEESF_NSA_ILi16EEEEEENS_10bfloat16_tENS5_IJlSB_lEEESI_SJ_NS4_8TiledMMAINS4_8MMA_AtomIJNS4_4SM904GMMA28MMA_64x192x16_F32BF16BF16_SSILNSN_5MajorE0ELSP_0ELNSN_7ScaleInE1ELSQ_1EEEEEENS4_6LayoutINS5_IJNSA_ILi2EEESB_SB_EEENS5_IJSB_NSA_ILi0EEESW_EEEEENS5_IJNS4_10UnderscoreESZ_SZ_EEEEENS4_13SM90_TMA_LOADENS4_14ComposedLayoutINS4_7SwizzleILi1ELi4ELi3EEENS4_18smem_ptr_flag_bitsILi16EEENST_INS5_IJNSA_ILi8EEESG_EEENS5_IJSG_SB_EEEEEEEvNS4_8identityES12_S1C_vS1D_EENS_8epilogue10collective6detail29Sm90TmaWarpSpecializedAdapterINS1G_15DefaultEpilogueISI_SJ_SJ_NS1F_6thread17LinearCombinationISI_Li1EffLNS1K_9ScaleType4KindE0ELNS_15FloatRoundStyleE2ESI_EENS1_15EpilogueDefaultEEEEEvvEEEEvNT_6ParamsE,(.L_x_1225 - _ZN7cutlass13device_kernelINS_4gemm6kernel13GemmUniversalIN4cute5tupleIJiiiiEEENS1_10collective13CollectiveMmaINS1_34MainloopSm90TmaGmmaWarpSpecializedILi9ENS5_IJNS4_1CILi1EEESB_SB_EEENS1_35KernelTmaWarpSpecializedCooperativeEEENS5_IJNSA_ILi384EEESF_NSA_ILi16EEEEEENS_10bfloat16_tENS5_IJlSB_lEEESI_SJ_NS4_8TiledMMAINS4_8MMA_AtomIJNS4_4SM904GMMA28MMA_64x192x16_F32BF16BF16_SSILNSN_5MajorE0ELSP_0ELNSN_7ScaleInE1ELSQ_1EEEEEENS4_6LayoutINS5_IJNSA_ILi2EEESB_SB_EEENS5_IJSB_NSA_ILi0EEESW_EEEEENS5_IJNS4_10UnderscoreESZ_SZ_EEEEENS4_13SM90_TMA_LOADENS4_14ComposedLayoutINS4_7SwizzleILi1ELi4ELi3EEENS4_18smem_ptr_flag_bitsILi16EEENST_INS5_IJNSA_ILi8EEESG_EEENS5_IJSG_SB_EEEEEEEvNS4_8identityES12_S1C_vS1D_EENS_8epilogue10collective6detail29Sm90TmaWarpSpecializedAdapterINS1G_15DefaultEpilogueISI_SJ_SJ_NS1F_6thread17LinearCombinationISI_Li1EffLNS1K_9ScaleType4KindE0ELNS_15FloatRoundStyleE2ESI_EENS1_15EpilogueDefaultEEEEEvvEEEEvNT_6ParamsE)
        .other          _ZN7cutlass13device_kernelINS_4gemm6kernel13GemmUniversalIN4cute5tupleIJiiiiEEENS1_10collective13CollectiveMmaINS1_34MainloopSm90TmaGmmaWarpSpecializedILi9ENS5_IJNS4_1CILi1EEESB_SB_EEENS1_35KernelTmaWarpSpecializedCooperativeEEENS5_IJNSA_ILi384EEESF_NSA_ILi16EEEEEENS_10bfloat16_tENS5_IJlSB_lEEESI_SJ_NS4_8TiledMMAINS4_8MMA_AtomIJNS4_4SM904GMMA28MMA_64x192x16_F32BF16BF16_SSILNSN_5MajorE0ELSP_0ELNSN_7ScaleInE1ELSQ_1EEEEEENS4_6LayoutINS5_IJNSA_ILi2EEESB_SB_EEENS5_IJSB_NSA_ILi0EEESW_EEEEENS5_IJNS4_10UnderscoreESZ_SZ_EEEEENS4_13SM90_TMA_LOADENS4_14ComposedLayoutINS4_7SwizzleILi1ELi4ELi3EEENS4_18smem_ptr_flag_bitsILi16EEENST_INS5_IJNSA_ILi8EEESG_EEENS5_IJSG_SB_EEEEEEEvNS4_8identityES12_S1C_vS1D_EENS_8epilogue10collective6detail29Sm90TmaWarpSpecializedAdapterINS1G_15DefaultEpilogueISI_SJ_SJ_NS1F_6thread17LinearCombinationISI_Li1EffLNS1K_9ScaleType4KindE0ELNS_15FloatRoundStyleE2ESI_EENS1_15EpilogueDefaultEEEEEvvEEEEvNT_6ParamsE,@"STO_CUDA_ENTRY STV_DEFAULT"
_ZN7cutlass13device_kernelINS_4gemm6kernel13GemmUniversalIN4cute5tupleIJiiiiEEENS1_10collective13CollectiveMmaINS1_34MainloopSm90TmaGmmaWarpSpecializedILi9ENS5_IJNS4_1CILi1EEESB_SB_EEENS1_35KernelTmaWarpSpecializedCooperativeEEENS5_IJNSA_ILi384EEESF_NSA_ILi16EEEEEENS_10bfloat16_tENS5_IJlSB_lEEESI_SJ_NS4_8TiledMMAINS4_8MMA_AtomIJNS4_4SM904GMMA28MMA_64x192x16_F32BF16BF16_SSILNSN_5MajorE0ELSP_0ELNSN_7ScaleInE1ELSQ_1EEEEEENS4_6LayoutINS5_IJNSA_ILi2EEESB_SB_EEENS5_IJSB_NSA_ILi0EEESW_EEEEENS5_IJNS4_10UnderscoreESZ_SZ_EEEEENS4_13SM90_TMA_LOADENS4_14ComposedLayoutINS4_7SwizzleILi1ELi4ELi3EEENS4_18smem_ptr_flag_bitsILi16EEENST_INS5_IJNSA_ILi8EEESG_EEENS5_IJSG_SB_EEEEEEEvNS4_8identityES12_S1C_vS1D_EENS_8epilogue10collective6detail29Sm90TmaWarpSpecializedAdapterINS1G_15DefaultEpilogueISI_SJ_SJ_NS1F_6thread17LinearCombinationISI_Li1EffLNS1K_9ScaleType4KindE0ELNS_15FloatRoundStyleE2ESI_EENS1_15EpilogueDefaultEEEEEvvEEEEvNT_6ParamsE:
[----:B------:R-:W0:Y:S02]  /*0000*/  LDC R1, c[0x0][0x28] ;  /* 0x00000a00ff017b82 */ /* 0x000e240000000800 */
[----:B0-----:R-:W-:Y:S01]  /*0010*/  VIADD R1, R1, 0xfffff440 ;  /* 0xfffff44001017836 */ /* 0x001fe20000000000 */
[----:B------:R-:W0:Y:S01]  /*0020*/  S2R R2, SR_TID.X ;  /* 0x0000000000027919 */ /* 0x000e220000002100 */
[----:B------:R-:W-:Y:S01]  /*0030*/  ELECT P0, URZ, PT ;  /* 0x00000000003f782f */ /* 0x000fe20003800000 */
[----:B------:R-:W-:Y:S01]  /*0040*/  BSSY B0, `(.L_x_0) ;  /* 0x0000015000007945 */ /* 0x000fe20003800000 */
[--C-:B0-----:R-:W-:Y:S02]  /*0050*/  SHF.R.U32.HI R0, RZ, 0x5, R2.reuse ;  /* 0x00000005ff007819 */ /* 0x101fe40000011602 */
[----:B------:R-:W-:-:S03]  /*0060*/  SHF.R.U32.HI R2, RZ, 0x7, R2 ;  /* 0x00000007ff027819 */ /* 0x000fc60000011602 */
[----:B------:R-:W0:Y:S04]  /*0070*/  SHFL.IDX PT, R3, R0, RZ, 0x1f ;  /* 0x00001fff00037589 */ /* 0x000e2800000e0000 */
[----:B------:R-:W1:Y:S01]  /*0080*/  SHFL.IDX PT, R2, R2, RZ, 0x1f ;  /* 0x00001fff02027589 */ /* 0x000e6200000e0000 */
[----:B0-----:R-:W-:Y:S02]  /*0090*/  R2UR UR10, R3 ;  /* 0x00000000030a72ca */ /* 0x001fe400000e0000 */
[----:B-1----:R-:W-:-:S11]  /*00a0*/  R2UR UR5, R2 ;  /* 0x00000000020572ca */ /* 0x002fd600000e0000 */
[----:B------:R-:W-:Y:S02]  /*00b0*/  USHF.R.S32.HI UR4, URZ, 0x1f, UR10 ;  /* 0x0000001f3f047899 */ /* 0x000fe4000801140a */
[----:B------:R-:W-:Y:S02]  /*00c0*/  ISETP.NE.OR P0, PT, RZ, UR10, !P0 ;  /* 0x0000000aff007c0c */ /* 0x000fe4000c705670 */
[----:B------:R-:W-:-:S04]  /*00d0*/  ULEA.HI UR4, UR4, UR10, URZ, 0x2 ;  /* 0x0000000a04047291 */ /* 0x000fc8000f8f103f */
[----:B------:R-:W-:-:S04]  /*00e0*/  ULOP3.LUT UR4, UR4, 0xfffffffc, URZ, 0xc0, !UPT ;  /* 0xfffffffc04047892 */ /* 0x000fc8000f8ec03f */
[----:B------:R-:W-:-:S03]  /*00f0*/  UIADD3 UR10, UR10, -UR4, URZ ;  /* 0x800000040a0a7290 */ /* 0x000fc6000fffe03f */
[----:B------:R-:W-:Y:S09]  /*0100*/  @P0 BRA `(.L_x_1) ;  /* 0x0000000000200947 */ /* 0x000ff20003800000 */
[----:B------:R-:W-:Y:S02]  /*0110*/  ULDC.64 UR6, c[0x0][0x198] ;  /* 0x0000660000067ab9 */ /* 0x000fe40000000a00 */
[----:B------:R-:W-:Y:S02]  /*0120*/  UIADD3 UR8, UP0, UR6, 0xf0, URZ ;  /* 0x000000f006087890 */ /* 0x000fe4000ff1e03f */
[----:B------:R-:W-:Y:S02]  /*0130*/  UIADD3 UR6, UP1, UR6, 0x1f0, URZ ;  /* 0x000001f006067890 */ /* 0x000fe4000ff3e03f */
[----:B------:R-:W-:Y:S02]  /*0140*/  UIADD3.X UR9, URZ, UR7, URZ, UP0, !UPT ;  /* 0x000000073f097290 */ /* 0x000fe400087fe43f */
[----:B------:R-:W-:-:S07]  /*0150*/  UIADD3.X UR7, URZ, UR7, URZ, UP1, !UPT ;  /* 0x000000073f077290 */ /* 0x000fce0008ffe43f */
[----:B------:R0:W-:Y:S02]  /*0160*/  UTMACCTL.PF [UR8] ;  /* 0x00000000080079b9 */ /* 0x0001e40008040000 */
[----:B------:R0:W-:Y:S02]  /*0170*/  UTMACCTL.PF [UR6] ;  /* 0x00000000060079b9 */ /* 0x0001e40008040000 */
[----:B0-----:R-:W-:Y:S01]  /*0180*/  NOP ;  /* 0x0000000000007918 */ /* 0x001fe20000000000 */
.L_x_1:
[----:B------:R-:W-:Y:S05]  /*0190*/  BSYNC B0 ;  /* 0x0000000000007941 */ /* 0x000fea0003800000 */
.L_x_0:
[----:B------:R-:W0:Y:S01]  /*01a0*/  SHFL.IDX PT, R2, R0, RZ, 0x1f ;  /* 0x00001fff00027589 */ /* 0x000e2200000e0000 */
[----:B------:R-:W-:Y:S01]  /*01b0*/  UISETP.NE.AND UP0, UPT, UR10, 0x3, UPT ;  /* 0x000000030a00788c */ /* 0x000fe2000bf05270 */
[----:B------:R-:W-:Y:S01]  /*01c0*/  ISETP.NE.AND P1, PT, RZ, UR5, PT ;  /* 0x00000005ff007c0c */ /* 0x000fe2000bf25270 */
[----:B------:R-:W-:Y:S02]  /*01d0*/  UIADD3 UR18, UR5, -0x1, URZ ;  /* 0xffffffff05127890 */ /* 0x000fe4000fffe03f */
[----:B------:R-:W-:Y:S02]  /*01e0*/  UISETP.EQ.OR UP0, UPT, UR10, URZ, !UP0 ;  /* 0x0000003f0a00728c */ /* 0x000fe4000c702670 */
[----:B------:R-:W-:Y:S02]  /*01f0*/  UISETP.GE.U32.AND UP1, UPT, UR18, 0x2, UPT ;  /* 0x000000021200788c */ /* 0x000fe4000bf26070 */
[----:B------:R-:W-:-:S04]  /*0200*/  UISETP.EQ.AND UP0, UPT, UR5, URZ, UP0 ;  /* 0x0000003f0500728c */ /* 0x000fc80008702270 */
[----:B------:R-:W-:-:S04]  /*0210*/  USEL UR40, URZ, 0x1, !UP0 ;  /* 0x000000013f287887 */ /* 0x000fc8000c000000 */
[----:B------:R-:W-:Y:S01]  /*0220*/  USEL UR40, UR40, 0x2, UP1 ;  /* 0x0000000228287887 */ /* 0x000fe20008800000 */
[----:B0-----:R-:W-:-:S13]  /*0230*/  ISETP.NE.AND P0, PT, R2, RZ, PT ;  /* 0x000000ff0200720c */ /* 0x001fda0003f05270 */
[----:B------:R-:W-:Y:S05]  /*0240*/  @P0 BRA `(.L_x_2) ;  /* 0x00000000008c0947 */ /* 0x000fea0003800000 */
[----:B------:R-:W-:Y:S01]  /*0250*/  ELECT P0, URZ, PT ;  /* 0x00000000003f782f */ /* 0x000fe20003800000 */
[----:B------:R-:W-:-:S12]  /*0260*/  BSSY B0, `(.L_x_2) ;  /* 0x0000021000007945 */ /* 0x000fd80003800000 */
[----:B------:R-:W-:Y:S05]  /*0270*/  @!P0 BRA `(.L_x_3) ;  /* 0x00000000007c8947 */ /* 0x000fea0003800000 */
[----:B------:R-:W0:Y:S01]  /*0280*/  S2UR UR8, SR_CgaCtaId ;  /* 0x00000000000879c3 */ /* 0x000e220000008800 */
[----:B------:R-:W-:Y:S01]  /*0290*/  UMOV UR4, 0x400 ;  /* 0x0000040000047882 */ /* 0x000fe20000000000 */
[----:B------:R-:W-:Y:S01]  /*02a0*/  UMOV UR5, 0x1 ;  /* 0x0000000100057882 */ /* 0x000fe20000000000 */
[----:B------:R-:W-:Y:S02]  /*02b0*/  UMOV UR6, 0x100 ;  /* 0x0000010000067882 */ /* 0x000fe40000000000 */
[----:B------:R-:W-:-:S04]  /*02c0*/  UIADD3 UR6, -UR6, 0x100000, URZ ;  /* 0x0010000006067890 */ /* 0x000fc8000fffe13f */
[----:B------:R-:W-:Y:S02]  /*02d0*/  USHF.L.U32 UR7, UR6, 0xb, URZ ;  /* 0x0000000b06077899 */ /* 0x000fe4000800063f */
[----:B------:R-:W-:Y:S02]  /*02e0*/  USHF.L.U32 UR6, UR6, 0x1, URZ ;  /* 0x0000000106067899 */ /* 0x000fe4000800063f */
[----:B0-----:R-:W-:Y:S02]  /*02f0*/  ULEA UR8, UR8, UR4, 0x18 ;  /* 0x0000000408087291 */ /* 0x001fe4000f8ec03f */
[----:B------:R-:W-:-:S04]  /*0300*/  UIADD3 UR4, -UR5, 0x100000, URZ ;  /* 0x0010000005047890 */ /* 0x000fc8000fffe13f */
[----:B------:R-:W-:Y:S02]  /*0310*/  USHF.L.U32 UR5, UR4, 0xb, URZ ;  /* 0x0000000b04057899 */ /* 0x000fe4000800063f */
[----:B------:R-:W-:Y:S01]  /*0320*/  USHF.L.U32 UR4, UR4, 0x1, URZ ;  /* 0x0000000104047899 */ /* 0x000fe2000800063f */
[----:B------:R-:W0:Y:S11]  /*0330*/  FENCE.VIEW.ASYNC.S ;  /* 0x00000000000073c6 */ /* 0x000e360000000000 */
[----:B0-----:R0:W1:Y:S01]  /*0340*/  SYNCS.EXCH.64 URZ, [UR8], UR4 ;  /* 0x00000004083f75b2 */ /* 0x0010620008000100 */
[----:B------:R0:W2:Y:S01]  /*0350*/  SYNCS.EXCH.64 URZ, [UR8+0x48], UR6 ;  /* 0x00004806083f75b2 */ /* 0x0000a20008000100 */
[----:B------:R0:W3:Y:S01]  /*0360*/  SYNCS.EXCH.64 URZ, [UR8+0x8], UR4 ;  /* 0x00000804083f75b2 */ /* 0x0000e20008000100 */
[----:B------:R0:W4:Y:S01]  /*0370*/  SYNCS.EXCH.64 URZ, [UR8+0x50], UR6 ;  /* 0x00005006083f75b2 */ /* 0x0001220008000100 */
[----:B------:R0:W0:Y:S01]  /*0380*/  SYNCS.EXCH.64 URZ, [UR8+0x10], UR4 ;  /* 0x00001004083f75b2 */ /* 0x0000220008000100 */
        /* <DEDUP_REMOVED lines=13> */
[----:B------:R-:W-:Y:S01]  /*0460*/  NOP ;  /* 0x0000000000007918 */ /* 0x000fe20000000000 */
.L_x_3:
[----:B0-----:R-:W-:Y:S05]  /*0470*/  BSYNC B0 ;  /* 0x0000000000007941 */ /* 0x001fea0003800000 */
.L_x_2:
[----:B------:R-:W0:Y:S01]  /*0480*/  SHFL.IDX PT, R0, R0, RZ, 0x1f ;  /* 0x00001fff00007589 */ /* 0x000e2200000e0000 */
[----:B------:R-:W-:Y:S01]  /*0490*/  ELECT P0, URZ, PT ;  /* 0x00000000003f782f */ /* 0x000fe20003800000 */
[----:B------:R-:W5:Y:S01]  /*04a0*/  S2UR UR17, SR_CTAID.Y ;  /* 0x00000000001179c3 */ /* 0x000f620000002600 */
[----:B------:R-:W-:Y:S01]  /*04b0*/  ULDC UR5, c[0x0][0x65c] ;  /* 0x0001970000057ab9 */ /* 0x000fe20000000800 */
[----:B------:R-:W-:Y:S01]  /*04c0*/  UMOV UR12, 0x20 ;  /* 0x00000020000c7882 */ /* 0x000fe20000000000 */
[----:B------:R-:W-:Y:S01]  /*04d0*/  UISETP.NE.AND UP2, UPT, UR5, 0x1, UPT ;  /* 0x000000010500788c */ /* 0x000fe2000bf45270 */
[----:B------:R-:W-:Y:S01]  /*04e0*/  NOP ;  /* 0x0000000000007918 */ /* 0x000fe20000000000 */
[----:B------:R-:W-:Y:S02]  /*04f0*/  NOP ;  /* 0x0000000000007918 */ /* 0x000fe40000000000 */
[----:B------:R-:W-:Y:S01]  /*0500*/  UP2UR UR46, UPR, URZ, 0x4 ;  /* 0x000000043f2e7883 */ /* 0x000fe20008000000 */
[----:B------:R-:W1:Y:S01]  /*0510*/  S2UR UR4, SR_CTAID.X ;  /* 0x00000000000479c3 */ /* 0x000e620000002500 */
[----:B------:R-:W-:-:S02]  /*0520*/  PLOP3.LUT P2, PT, PT, PT, UP2, 0x80, 0x0 ;  /* 0x000000000000781c */ /* 0x000fc40003f4f028 */
[----:B------:R-:W-:Y:S02]  /*0530*/  PLOP3.LUT P4, PT, PT, PT, UP2, 0x80, 0x0 ;  /* 0x000000000000781c */ /* 0x000fe40003f8f028 */
[----:B------:R-:W-:Y:S01]  /*0540*/  PLOP3.LUT P3, PT, PT, PT, UP2, 0x80, 0x0 ;  /* 0x000000000000781c */ /* 0x000fe20003f6f028 */
[----:B------:R-:W-:Y:S01]  /*0550*/  @UP2 ULDC UR14, c[0x0][0x10] ;  /* 0x00000400000e2ab9 */ /* 0x000fe20000000800 */
[----:B------:R-:W-:Y:S01]  /*0560*/  @UP2 UMOV UR9, URZ ;  /* 0x0000003f00092c82 */ /* 0x000fe20008000000 */
[----:B------:R-:W-:Y:S01]  /*0570*/  @!UP2 ULDC UR11, c[0x0][0xc] ;  /* 0x00000300000baab9 */ /* 0x000fe20000000800 */
[----:B0-----:R-:W-:Y:S01]  /*0580*/  ISETP.NE.OR P0, PT, R0, RZ, !P0 ;  /* 0x000000ff0000720c */ /* 0x001fe20004705670 */
[----:B-----5:R-:W-:Y:S02]  /*0590*/  @UP2 UMOV UR7, UR17 ;  /* 0x0000001100072c82 */ /* 0x020fe40008000000 */
[----:B------:R-:W-:Y:S01]  /*05a0*/  @UP2 UMOV UR8, UR7 ;  /* 0x0000000700082c82 */ /* 0x000fe20008000000 */
[----:B------:R-:W-:Y:S01]  /*05b0*/  @!UP2 UMOV UR7, UR17 ;  /* 0x000000110007ac82 */ /* 0x000fe20008000000 */
[----:B-1----:R-:W-:-:S08]  /*05c0*/  @UP2 UIMAD.WIDE.U32 UR14, UR4, UR14, UR8 ;  /* 0x0000000e040e22a5 */ /* 0x002fd0000f8e0008 */
[----:B------:R-:W-:Y:S01]  /*05d0*/  VOTEU.ALL UP0, P0 ;  /* 0x00000000003f7886 */ /* 0x000fe20000000000 */
[----:B------:R-:W-:Y:S01]  /*05e0*/  VOTEU.ALL UP1, P0 ;  /* 0x00000000003f7886 */ /* 0x000fe20000020000 */
[----:B------:R-:W-:-:S03]  /*05f0*/  IMAD.U32 R2, RZ, RZ, UR14 ;  /* 0x0000000eff027e24 */ /* 0x000fc6000f8e00ff */
[----:B------:R-:W0:Y:S01]  /*0600*/  @!UP0 S2UR UR6, SR_CgaCtaId ;  /* 0x00000000000689c3 */ /* 0x000e220000008800 */
[----:B------:R-:W-:Y:S01]  /*0610*/  @!UP0 UMOV UR5, 0x400 ;  /* 0x0000040000058882 */ /* 0x000fe20000000000 */
[----:B------:R-:W-:-:S04]  /*0620*/  @!UP0 UIADD3 UR12, -UR12, 0x100000, URZ ;  /* 0x001000000c0c8890 */ /* 0x000fc8000fffe13f */
[----:B------:R-:W-:Y:S02]  /*0630*/  @!UP0 USHF.L.U32 UR13, UR12, 0xb, URZ ;  /* 0x0000000b0c0d8899 */ /* 0x000fe4000800063f */
[----:B------:R-:W-:Y:S01]  /*0640*/  @!UP0 USHF.L.U32 UR12, UR12, 0x1, URZ ;  /* 0x000000010c0c8899 */ /* 0x000fe2000800063f */
[----:B------:R-:W-:Y:S01]  /*0650*/  IMAD.U32 R3, RZ, RZ, UR15 ;  /* 0x0000000fff037e24 */ /* 0x000fe2000f8e00ff */
[----:B0-----:R-:W-:Y:S01]  /*0660*/  @!UP0 ULEA UR16, UR6, UR5, 0x18 ;  /* 0x0000000506108291 */ /* 0x001fe2000f8ec03f */
[----:B------:R-:W-:Y:S01]  /*0670*/  VOTEU.ALL UP0, P0 ;  /* 0x00000000003f7886 */ /* 0x000fe20000000000 */
[----:B------:R-:W-:Y:S01]  /*0680*/  PLOP3.LUT P0, PT, PT, PT, UP2, 0x80, 0x0 ;  /* 0x000000000000781c */ /* 0x000fe20003f0f028 */
[----:B------:R-:W-:Y:S01]  /*0690*/  UMOV UR5, URZ ;  /* 0x0000003f00057c82 */ /* 0x000fe20008000000 */
[----:B------:R-:W-:Y:S01]  /*06a0*/  @UP2 UMOV UR6, URZ ;  /* 0x0000003f00062c82 */ /* 0x000fe20008000000 */
[----:B------:R-:W-:Y:S02]  /*06b0*/  @!UP2 UIMAD.WIDE.U32 UR8, UR11, UR7, UR4 ;  /* 0x000000070b08a2a5 */ /* 0x000fe4000f8e0004 */
[----:B------:R-:W-:-:S04]  /*06c0*/  @UP2 UIADD3 UR6, UR15, UR6, URZ ;  /* 0x000000060f062290 */ /* 0x000fc8000fffe03f */
[----:B------:R-:W-:Y:S01]  /*06d0*/  IMAD.U32 R5, RZ, RZ, UR9 ;  /* 0x00000009ff057e24 */ /* 0x000fe2000f8e00ff */
[----:B------:R-:W0:Y:S02]  /*06e0*/  FENCE.VIEW.ASYNC.S ;  /* 0x00000000000073c6 */ /* 0x000e240000000000 */
[----:B0-----:R0:W2:Y:S01]  /*06f0*/  @!UP0 SYNCS.EXCH.64 URZ, [UR16+0xa0], UR12 ;  /* 0x0000a00c103f85b2 */ /* 0x0010a20008000100 */
[----:B------:R-:W-:Y:S02]  /*0700*/  @P2 IMAD.U32 R6, RZ, RZ, UR6 ;  /* 0x00000006ff062e24 */ /* 0x000fe4000f8e00ff */
[----:B------:R-:W-:Y:S02]  /*0710*/  @P0 IMAD.MOV.U32 R7, RZ, RZ, R2 ;  /* 0x000000ffff070224 */ /* 0x000fe400078e0002 */
[----:B------:R-:W-:Y:S02]  /*0720*/  IMAD.U32 R2, RZ, RZ, UR8 ;  /* 0x00000008ff027e24 */ /* 0x000fe4000f8e00ff */
[----:B------:R-:W-:-:S02]  /*0730*/  @!P4 IMAD.MOV.U32 R6, RZ, RZ, R5 ;  /* 0x000000ffff06c224 */ /* 0x000fc400078e0005 */
[----:B------:R-:W-:Y:S02]  /*0740*/  @!P3 IMAD.MOV.U32 R7, RZ, RZ, R2 ;  /* 0x000000ffff07b224 */ /* 0x000fe400078e0002 */
[----:B------:R-:W-:Y:S01]  /*0750*/  IMAD.U32 R3, RZ, RZ, UR9 ;  /* 0x00000009ff037e24 */ /* 0x000fe2000f8e00ff */
[----:B------:R0:W-:Y:S01]  /*0760*/  STL [R1+0x600], R6 ;  /* 0x0006000601007387 */ /* 0x0001e20000100800 */
[----:B------:R-:W-:-:S03]  /*0770*/  IMAD.U32 R4, RZ, RZ, UR8 ;  /* 0x00000008ff047e24 */ /* 0x000fc6000f8e00ff */
[----:B------:R0:W-:Y:S01]  /*0780*/  STL [R1+0x604], R7 ;  /* 0x0006040701007387 */ /* 0x0001e20000100800 */
[----:B------:R0:W2:Y:S01]  /*0790*/  @!UP1 SYNCS.EXCH.64 URZ, [UR16+0xa8], UR12 ;  /* 0x0000a80c103f95b2 */ /* 0x0000a20008000100 */
[----:B------:R-:W-:Y:S01]  /*07a0*/  NOP ;  /* 0x0000000000007918 */ /* 0x000fe20000000000 */
[----:B--234-:R-:W-:Y:S06]  /*07b0*/  BAR.SYNC.DEFER_BLOCKING 0x0 ;  /* 0x0000000000007b1d */ /* 0x01cfec0000010000 */
[----:B------:R-:W-:Y:S05]  /*07c0*/  @!P1 BRA `(.L_x_4) ;  /* 0x000002cc00689947 */ /* 0x000fea0003800000 */
[----:B------:R-:W-:-:S06]  /*07d0*/  UISETP.GT.U32.AND UP0, UPT, UR18, 0x1, UPT ;  /* 0x000000011200788c */ /* 0x000fcc000bf04070 */
[----:B------:R-:W-:-:S13]  /*07e0*/  PLOP3.LUT P0, PT, PT, PT, UP0, 0x80, 0x0 ;  /* 0x000000000000781c */ /* 0x000fda0003f0f008 */
[----:B0-----:R-:W-:Y:S05]  /*07f0*/  @P0 EXIT ;  /* 0x000000000000094d */ /* 0x001fea0003800000 */
[----:B------:R-:W-:Y:S01]  /*0800*/  ULDC.64 UR8, c[0x0][0x650] ;  /* 0x0001940000087ab9 */ /* 0x000fe20000000a00 */
[----:B------:R-:W-:Y:S01]  /*0810*/  UMOV UR41, 0xffffffff ;  /* 0xffffffff00297882 */ /* 0x000fe20000000000 */
[----:B------:R-:W-:Y:S01]  /*0820*/  ISETP.GE.U32.AND P0, PT, R7, UR8, PT ;  /* 0x0000000807007c0c */ /* 0x000fe2000bf06070 */
[----:B------:R-:W-:Y:S01]  /*0830*/  UMOV UR42, 0xffffffff ;  /* 0xffffffff002a7882 */ /* 0x000fe20000000000 */
[----:B------:R-:W-:Y:S01]  /*0840*/  UMOV UR43, 0xffffffff ;  /* 0xffffffff002b7882 */ /* 0x000fe20000000000 */
[----:B------:R-:W-:Y:S02]  /*0850*/  PRMT R0, RZ, 0x7610, R0 ;  /* 0x00007610ff007816 */ /* 0x000fe40000000000 */
[----:B------:R-:W-:-:S13]  /*0860*/  ISETP.GE.U32.AND.EX P0, PT, R6, UR9, PT, P0 ;  /* 0x0000000906007c0c */ /* 0x000fda000bf06100 */
[----:B------:R-:W-:Y:S05]  /*0870*/  @P0 BRA `(.L_x_5) ;  /* 0x0000000400800947 */ /* 0x000fea0003800000 */
[----:B------:R-:W-:Y:S01]  /*0880*/  I2FP.F32.U32 R0, UR4 ;  /* 0x0000000400007c45 */ /* 0x000fe20008201000 */
[----:B------:R-:W-:Y:S01]  /*0890*/  ULDC.64 UR16, c[0x0][0x628] ;  /* 0x00018a0000107ab9 */ /* 0x000fe20000000a00 */
[----:B------:R-:W-:Y:S01]  /*08a0*/  ULDC UR6, c[0x0][0x150] ;  /* 0x0000540000067ab9 */ /* 0x000fe20000000800 */
[----:B------:R-:W-:Y:S01]  /*08b0*/  ISETP.NE.U32.AND P0, PT, RZ, UR16, PT ;  /* 0x00000010ff007c0c */ /* 0x000fe2000bf05070 */
[----:B------:R-:W-:Y:S01]  /*08c0*/  ULDC UR15, c[0x0][0x630] ;  /* 0x00018c00000f7ab9 */ /* 0x000fe20000000800 */
[----:B------:R-:W-:Y:S01]  /*08d0*/  FMUL R0, R0, UR6 ;  /* 0x0000000600007c20 */ /* 0x000fe20008400000 */
[----:B------:R-:W-:Y:S01]  /*08e0*/  R2UR UR18, R7 ;  /* 0x00000000071272ca */ /* 0x000fe200000e0000 */
[----:B------:R-:W-:Y:S01]  /*08f0*/  ULDC UR20, c[0x0][0x154] ;  /* 0x0000550000147ab9 */ /* 0x000fe20000000800 */
[----:B------:R-:W-:Y:S01]  /*0900*/  ISETP.NE.AND.EX P0, PT, RZ, UR17, PT, P0 ;  /* 0x00000011ff007c0c */ /* 0x000fe2000bf05300 */
[----:B------:R0:W1:Y:S01]  /*0910*/  F2I.U32.TRUNC.NTZ R2, R0 ;  /* 0x0000000000027305 */ /* 0x000062000020f000 */
[----:B------:R-:W-:-:S02]  /*0920*/  R2UR UR19, R6 ;  /* 0x00000000061372ca */ /* 0x000fc400000e0000 */
[----:B------:R-:W-:Y:S02]  /*0930*/  R2UR UR8, R7 ;  /* 0x00000000070872ca */ /* 0x000fe400000e0000 */
[----:B------:R-:W-:-:S07]  /*0940*/  R2UR UR9, R6 ;  /* 0x00000000060972ca */ /* 0x000fce00000e0000 */
[----:B0-----:R-:W-:Y:S08]  /*0950*/  @!P0 BRA `(.L_x_6) ;  /* 0x0000000000308947 */ /* 0x001ff00003800000 */
[----:B------:R-:W-:Y:S01]  /*0960*/  R2UR UR8, R7 ;  /* 0x00000000070872ca */ /* 0x000fe200000e0000 */
[----:B------:R-:W-:Y:S01]  /*0970*/  ULDC UR6, c[0x0][0x634] ;  /* 0x00018d0000067ab9 */ /* 0x000fe20000000800 */
[----:B------:R-:W-:-:S11]  /*0980*/  R2UR UR14, R6 ;  /* 0x00000000060e72ca */ /* 0x000fd600000e0000 */
[----:B------:R-:W-:-:S04]  /*0990*/  UIADD3 UR6, UP0, UR8, UR6, URZ ;  /* 0x0000000608067290 */ /* 0x000fc8000ff1e03f */
[----:B------:R-:W-:-:S04]  /*09a0*/  UIADD3.X UR14, URZ, UR14, URZ, UP0, !UPT ;  /* 0x0000000e3f0e7290 */ /* 0x000fc800087fe43f */
[----:B------:R-:W-:-:S04]  /*09b0*/  UIMAD.WIDE.U32 UR8, UR14, UR16, URZ ;  /* 0x000000100e0872a5 */ /* 0x000fc8000f8e003f */
[----:B------:R-:W-:Y:S02]  /*09c0*/  UIMAD.WIDE.U32 UR10, UP0, UR6, UR17, UR8 ;  /* 0x00000011060a72a5 */ /* 0x000fe4000f800008 */
[----:B------:R-:W-:Y:S02]  /*09d0*/  UIMAD.WIDE.U32 UR8, UR6, UR16, URZ ;  /* 0x00000010060872a5 */ /* 0x000fe4000f8e003f */
[----:B------:R-:W-:Y:S02]  /*09e0*/  UIADD3.X UR13, URZ, URZ, URZ, UP0, !UPT ;  /* 0x0000003f3f0d7290 */ /* 0x000fe400087fe43f */
[----:B------:R-:W-:Y:S01]  /*09f0*/  UIADD3 URZ, UP0, UR9, UR10, URZ ;  /* 0x0000000a093f7290 */ /* 0x000fe2000ff1e03f */
[----:B------:R-:W-:-:S03]  /*0a00*/  UMOV UR12, UR11 ;  /* 0x0000000b000c7c82 */ /* 0x000fc60008000000 */
[----:B------:R-:W-:-:S12]  /*0a10*/  UIMAD.WIDE.U32.X UR8, UR14, UR17, UR12, UP0 ;  /* 0x000000110e0872a5 */ /* 0x000fd800080e040c */
.L_x_6:
[----:B------:R-:W-:Y:S01]  /*0a20*/  USHF.R.U64 UR43, UR8, UR15, UR9 ;  /* 0x0000000f082b7299 */ /* 0x000fe20008001209 */
[----:B------:R-:W-:Y:S01]  /*0a30*/  I2FP.F32.U32 R0, UR7 ;  /* 0x0000000700007c45 */ /* 0x000fe20008201000 */
[----:B------:R-:W-:Y:S01]  /*0a40*/  USHF.R.U32.HI UR5, URZ, UR15, UR9 ;  /* 0x0000000f3f057299 */ /* 0x000fe20008011609 */
[----:B-1----:R-:W-:Y:S01]  /*0a50*/  R2UR UR12, R2 ;  /* 0x00000000020c72ca */ /* 0x002fe200000e0000 */
[----:B------:R-:W-:Y:S02]  /*0a60*/  UIADD3 UR6, UP0, URZ, -UR43, URZ ;  /* 0x8000002b3f067290 */ /* 0x000fe4000ff1e03f */
[----:B------:R-:W-:Y:S01]  /*0a70*/  FMUL R0, R0, UR20 ;  /* 0x0000001400007c20 */ /* 0x000fe20008400000 */
[----:B------:R-:W-:Y:S01]  /*0a80*/  ULDC.64 UR8, c[0x0][0x620] ;  /* 0x0001880000087ab9 */ /* 0x000fe20000000a00 */
[----:B------:R-:W-:Y:S01]  /*0a90*/  UIADD3.X UR5, URZ, ~UR5, URZ, UP0, !UPT ;  /* 0x800000053f057290 */ /* 0x000fe200087fe43f */
[----:B------:R-:W-:Y:S01]  /*0aa0*/  UMOV UR10, UR18 ;  /* 0x00000012000a7c82 */ /* 0x000fe20008000000 */
[----:B------:R-:W-:-:S02]  /*0ab0*/  UMOV UR11, UR19 ;  /* 0x00000013000b7c82 */ /* 0x000fc40008000000 */
[----:B------:R-:W-:Y:S01]  /*0ac0*/  UIMAD UR5, UR5, UR8, URZ ;  /* 0x00000008050572a4 */ /* 0x000fe2000f8e023f */
[----:B------:R-:W0:Y:S01]  /*0ad0*/  F2I.U32.TRUNC.NTZ R0, R0 ;  /* 0x0000000000007305 */ /* 0x000e22000020f000 */
[----:B------:R-:W-:Y:S02]  /*0ae0*/  UIMAD.WIDE.U32 UR10, UR6, UR8, UR10 ;  /* 0x00000008060a72a5 */ /* 0x000fe4000f8e000a */
[----:B------:R-:W-:Y:S01]  /*0af0*/  UIMAD UR6, UR6, UR9, UR5 ;  /* 0x00000009060672a4 */ /* 0x000fe2000f8e0205 */
[----:B------:R-:W-:Y:S01]  /*0b00*/  ULDC UR21, c[0x0][0x658] ;  /* 0x0001960000157ab9 */ /* 0x000fe20000000800 */
[----:B------:R-:W-:Y:S02]  /*0b10*/  UMOV UR19, 0xffffffff ;  /* 0xffffffff00137882 */ /* 0x000fe40000000000 */
[----:B------:R-:W-:Y:S01]  /*0b20*/  UIADD3 UR6, UR11, UR6, URZ ;  /* 0x000000060b067290 */ /* 0x000fe2000fffe03f */
[----:B------:R-:W-:Y:S01]  /*0b30*/  ULDC UR15, c[0x0][0x618] ;  /* 0x00018600000f7ab9 */ /* 0x000fe20000000800 */
[----:B------:R-:W-:Y:S01]  /*0b40*/  ULDC.64 UR8, c[0x0][0x640] ;  /* 0x0001900000087ab9 */ /* 0x000fe20000000a00 */
[----:B------:R-:W-:Y:S01]  /*0b50*/  USHF.L.U32 UR11, UR19, UR21, URZ ;  /* 0x00000015130b7299 */ /* 0x000fe2000800063f */
[----:B------:R-:W-:Y:S01]  /*0b60*/  ISETP.NE.U32.AND P0, PT, RZ, UR8, PT ;  /* 0x00000008ff007c0c */ /* 0x000fe2000bf05070 */
[----:B------:R-:W-:-:S02]  /*0b70*/  USHF.R.U64 UR19, UR10, UR15, UR6 ;  /* 0x0000000f0a137299 */ /* 0x000fc40008001206 */
[----:B------:R-:W-:Y:S01]  /*0b80*/  USHF.R.U32.HI UR10, URZ, UR15, UR6 ;  /* 0x0000000f3f0a7299 */ /* 0x000fe20008011606 */
[----:B0-----:R-:W-:Y:S01]  /*0b90*/  R2UR UR14, R0 ;  /* 0x00000000000e72ca */ /* 0x001fe200000e0000 */
[----:B------:R-:W-:Y:S01]  /*0ba0*/  ULDC UR17, c[0x0][0x608] ;  /* 0x0001820000117ab9 */ /* 0x000fe20000000800 */
[----:B------:R-:W-:Y:S01]  /*0bb0*/  ISETP.NE.AND.EX P0, PT, RZ, UR9, PT, P0 ;  /* 0x00000009ff007c0c */ /* 0x000fe2000bf05300 */
[----:B------:R-:W-:Y:S02]  /*0bc0*/  USHF.R.U64 UR23, UR19, UR17, UR10 ;  /* 0x0000001113177299 */ /* 0x000fe4000800120a */
[----:B------:R-:W-:Y:S01]  /*0bd0*/  USHF.R.U32.HI UR10, URZ, UR17, UR10 ;  /* 0x000000113f0a7299 */ /* 0x000fe2000801160a */
[----:B------:R-:W-:Y:S01]  /*0be0*/  UMOV UR16, 0x1 ;  /* 0x0000000100107882 */ /* 0x000fe20000000000 */
[----:B------:R-:W-:Y:S02]  /*0bf0*/  UIADD3 UR12, -UR12, URZ, URZ ;  /* 0x0000003f0c0c7290 */ /* 0x000fe4000fffe13f */
[----:B------:R-:W-:-:S02]  /*0c00*/  USHF.R.U64 UR24, UR23, UR21, UR10 ;  /* 0x0000001517187299 */ /* 0x000fc4000800120a */
[----:B------:R-:W-:Y:S01]  /*0c10*/  USHF.L.U32 UR6, UR16, UR21, URZ ;  /* 0x0000001510067299 */ /* 0x000fe2000800063f */
[----:B------:R-:W-:Y:S01]  /*0c20*/  ULDC UR13, c[0x0][0x144] ;  /* 0x00005100000d7ab9 */ /* 0x000fe20000000800 */
[----:B------:R-:W-:Y:S01]  /*0c30*/  ULDC UR5, c[0x0][0x600] ;  /* 0x0001800000057ab9 */ /* 0x000fe20000000800 */
[----:B------:R-:W-:Y:S02]  /*0c40*/  ULOP3.LUT UR16, URZ, UR11, URZ, 0x33, !UPT ;  /* 0x0000000b3f107292 */ /* 0x000fe4000f8e333f */
[----:B------:R-:W-:Y:S02]  /*0c50*/  USHF.R.U32.HI UR11, URZ, UR21, UR10 ;  /* 0x000000153f0b7299 */ /* 0x000fe4000801160a */
[----:B------:R-:W-:Y:S02]  /*0c60*/  UIADD3 UR18, UR5, -0x1, URZ ;  /* 0xffffffff05127890 */ /* 0x000fe4000fffe03f */
[----:B------:R-:W-:Y:S02]  /*0c70*/  UIADD3 UR20, -UR14, URZ, URZ ;  /* 0x0000003f0e147290 */ /* 0x000fe4000fffe13f */
[----:B------:R-:W-:Y:S01]  /*0c80*/  UIMAD UR4, UR13, UR12, UR4 ;  /* 0x0000000c0d0472a4 */ /* 0x000fe2000f8e0204 */
[----:B------:R-:W-:Y:S01]  /*0c90*/  ULDC UR25, c[0x0][0x148] ;  /* 0x0000520000197ab9 */ /* 0x000fe20000000800 */
[----:B------:R-:W-:Y:S01]  /*0ca0*/  ULDC UR21, c[0x0][0x648] ;  /* 0x0001920000157ab9 */ /* 0x000fe20000000800 */
[----:B------:R-:W-:Y:S01]  /*0cb0*/  ULDC UR22, c[0x0][0x638] ;  /* 0x00018e0000167ab9 */ /* 0x000fe20000000800 */
[----:B------:R-:W-:Y:S01]  /*0cc0*/  UMOV UR10, UR24 ;  /* 0x00000018000a7c82 */ /* 0x000fe20008000000 */
[----:B------:R-:W-:Y:S07]  /*0cd0*/  @!P0 BRA `(.L_x_7) ;  /* 0x0000000000308947 */ /* 0x000fee0003800000 */
[----:B------:R-:W-:Y:S02]  /*0ce0*/  ULDC UR14, c[0x0][0x64c] ;  /* 0x00019300000e7ab9 */ /* 0x000fe40000000800 */
        /* <DEDUP_REMOVED lines=8> */
[----:B------:R-:W-:-:S07]  /*0d70*/  UIMAD.WIDE.U32.X UR8, UR17, UR9, UR14, UP0 ;  /* 0x00000009110872a5 */ /* 0x000fce00080e040e */
[----:B------:R-:W-:Y:S01]  /*0d80*/  UMOV UR10, UR8 ;  /* 0x00000008000a7c82 */ /* 0x000fe20008000000 */
[----:B------:R-:W-:-:S05]  /*0d90*/  UMOV UR11, UR9 ;  /* 0x00000009000b7c82 */ /* 0x000fca0008000000 */
.L_x_7:
[----:B------:R-:W-:Y:S01]  /*0da0*/  UISETP.NE.AND UP0, UPT, UR46, URZ, UPT ;  /* 0x0000003f2e00728c */ /* 0x000fe2000bf05270 */
[----:B------:R-:W-:Y:S01]  /*0db0*/  IMAD.MOV.U32 R0, RZ, RZ, 0x1 ;  /* 0x00000001ff007424 */ /* 0x000fe200078e00ff */
[----:B------:R-:W-:Y:S02]  /*0dc0*/  USHF.R.U64 UR8, UR10, UR21, UR11 ;  /* 0x000000150a087299 */ /* 0x000fe4000800120b */
[----:B------:R-:W-:Y:S02]  /*0dd0*/  ULOP3.LUT UR16, UR23, UR16, URZ, 0xc0, !UPT ;  /* 0x0000001017107292 */ /* 0x000fe4000f8ec03f */
[----:B------:R-:W-:Y:S02]  /*0de0*/  ULOP3.LUT UR18, UR19, UR18, URZ, 0xc0, !UPT ;  /* 0x0000001213127292 */ /* 0x000fe4000f8ec03f */
[----:B------:R-:W-:-:S03]  /*0df0*/  UIMAD UR16, UR6, UR8, UR16 ;  /* 0x00000008061072a4 */ /* 0x000fc6000f8e0210 */
[----:B------:R-:W-:Y:S02]  /*0e00*/  @UP0 UIMAD UR4, UR25, UR20, UR7 ;  /* 0x00000014190402a4 */ /* 0x000fe4000f8e0207 */
[----:B------:R-:W-:-:S04]  /*0e10*/  UIADD3 UR7, -UR8, URZ, URZ ;  /* 0x0000003f08077290 */ /* 0x000fc8000fffe13f */
[----:B------:R-:W-:-:S03]  /*0e20*/  UIMAD UR6, UR7, UR22, UR24 ;  /* 0x00000016070672a4 */ /* 0x000fc6000f8e0218 */
[----:B------:R-:W-:Y:S01]  /*0e30*/  ULDC UR7, c[0x0][0x610] ;  /* 0x0001840000077ab9 */ /* 0x000fe20000000800 */
[----:B------:R-:W-:Y:S02]  /*0e40*/  UIMAD UR6, UR6, UR5, UR18 ;  /* 0x00000005060672a4 */ /* 0x000fe4000f8e0212 */
[----:B------:R-:W-:-:S04]  /*0e50*/  UIMAD UR4, UR16, UR7, UR4 ;  /* 0x00000007100472a4 */ /* 0x000fc8000f8e0204 */
[----:B------:R-:W-:Y:S02]  /*0e60*/  USEL UR42, UR6, UR4, !UP0 ;  /* 0x00000004062a7287 */ /* 0x000fe4000c000000 */
[----:B------:R-:W-:-:S12]  /*0e70*/  USEL UR41, UR4, UR6, !UP0 ;  /* 0x0000000604297287 */ /* 0x000fd8000c000000 */
.L_x_5:
[----:B------:R-:W-:-:S08]  /*0e80*/  NOP ;  /* 0x0000000000007918 */ /* 0x000fd00000000000 */
[----:B------:R-:W0:Y:S02]  /*0e90*/  USETMAXREG.TRY_ALLOC.CTAPOOL UP0, 0xf0 ;  /* 0x000000f0000079c8 */ /* 0x000e240008000600 */
[----:B0-----:R-:W-:-:S13]  /*0ea0*/  PLOP3.LUT P0, PT, PT, PT, UP0, 0x80, 0x0 ;  /* 0x000000000000781c */ /* 0x001fda0003f0f008 */
[----:B------:R-:W-:Y:S05]  /*0eb0*/  @!P0 BRA `(.L_x_5) ;  /* 0xfffffffc00f08947 */ /* 0x000fea000383ffff */
[----:B------:R-:W-:Y:S01]  /*0ec0*/  ULDC.64 UR4, c[0x0][0x598] ;  /* 0x0001660000047ab9 */ /* 0x000fe20000000a00 */
[----:B------:R-:W-:Y:S01]  /*0ed0*/  ULDC.64 UR36, c[0x0][0x208] ;  /* 0x0000820000247ab9 */ /* 0x000fe20000000a00 */
[----:B------:R-:W-:-:S04]  /*0ee0*/  ISETP.NE.U32.AND P0, PT, RZ, UR4, PT ;  /* 0x00000004ff007c0c */ /* 0x000fc8000bf05070 */
[----:B------:R-:W-:-:S13]  /*0ef0*/  ISETP.NE.AND.EX P0, PT, RZ, UR5, PT, P0 ;  /* 0x00000005ff007c0c */ /* 0x000fda000bf05300 */
[----:B------:R-:W-:Y:S05]  /*0f00*/  @!P0 BRA `(.L_x_8) ;  /* 0x00000000001c8947 */ /* 0x000fea0003800000 */
[----:B------:R-:W0:Y:S02]  /*0f10*/  LDC.64 R2, c[0x0][0x598] ;  /* 0x00016600ff027b82 */ /* 0x000e240000000a00 */
[----:B0-----:R-:W2:Y:S02]  /*0f20*/  LDG.E.64 R2, desc[UR36][R2.64] ;  /* 0x0000002402027981 */ /* 0x001ea4000c1e1b00 */
[----:B--2---:R-:W-:-:S04]  /*0f30*/  ISETP.NE.U32.AND P0, PT, R2, RZ, PT ;  /* 0x000000ff0200720c */ /* 0x004fc80003f05070 */
[----:B------:R-:W-:-:S13]  /*0f40*/  ISETP.NE.AND.EX P0, PT, R3, RZ, PT, P0 ;  /* 0x000000ff0300720c */ /* 0x000fda0003f05300 */
[----:B------:R-:W-:Y:S05]  /*0f50*/  @!P0 BRA `(.L_x_8) ;  /* 0x0000000000088947 */ /* 0x000fea0003800000 */
[----:B------:R0:W5:Y:S01]  /*0f60*/  LD.E R2, desc[UR36][R2.64] ;  /* 0x0000002402027980 */ /* 0x000162000c101900 */
[----:B------:R-:W-:Y:S05]  /*0f70*/  BRA `(.L_x_9) ;  /* 0x0000000000247947 */ /* 0x000fea0003800000 */
.L_x_8:
[----:B------:R-:W-:Y:S02]  /*0f80*/  ULDC.64 UR4, c[0x0][0x588] ;  /* 0x0001620000047ab9 */ /* 0x000fe40000000a00 */
[----:B------:R-:W-:-:S04]  /*0f90*/  ISETP.NE.U32.AND P0, PT, RZ, UR4, PT ;  /* 0x00000004ff007c0c */ /* 0x000fc8000bf05070 */
[----:B------:R-:W-:-:S13]  /*0fa0*/  ISETP.NE.AND.EX P0, PT, RZ, UR5, PT, P0 ;  /* 0x00000005ff007c0c */ /* 0x000fda000bf05300 */
[----:B------:R-:W-:Y:S05]  /*0fb0*/  @!P0 BRA `(.L_x_10) ;  /* 0x00000000000c8947 */ /* 0x000fea0003800000 */
[----:B------:R-:W0:Y:S02]  /*0fc0*/  LDC.64 R2, c[0x0][0x588] ;  /* 0x00016200ff027b82 */ /* 0x000e240000000a00 */
[----:B0-----:R1:W5:Y:S01]  /*0fd0*/  LDG.E R2, desc[UR36][R2.64] ;  /* 0x0000002402027981 */ /* 0x001362000c1e1900 */
[----:B------:R-:W-:Y:S05]  /*0fe0*/  BRA `(.L_x_9) ;  /* 0x0000000000087947 */ /* 0x000fea0003800000 */
.L_x_10:
[----:B------:R-:W-:Y:S02]  /*0ff0*/  ULDC UR4, c[0x0][0x580] ;  /* 0x0001600000047ab9 */ /* 0x000fe40000000800 */
[----:B------:R-:W-:-:S07]  /*1000*/  IMAD.U32 R2, RZ, RZ, UR4 ;  /* 0x00000004ff027e24 */ /* 0x000fce000f8e00ff */
.L_x_9:
[----:B------:R-:W-:Y:S02]  /*1010*/  ULDC.64 UR4, c[0x0][0x5a0] ;  /* 0x0001680000047ab9 */ /* 0x000fe40000000a00 */
[----:B------:R-:W-:-:S04]  /*1020*/  ISETP.NE.U32.AND P0, PT, RZ, UR4, PT ;  /* 0x00000004ff007c0c */ /* 0x000fc8000bf05070 */
[----:B------:R-:W-:-:S13]  /*1030*/  ISETP.NE.AND.EX P0, PT, RZ, UR5, PT, P0 ;  /* 0x00000005ff007c0c */ /* 0x000fda000bf05300 */
[----:B------:R-:W-:Y:S05]  /*1040*/  @!P0 BRA `(.L_x_11) ;  /* 0x00000000001c8947 */ /* 0x000fea0003800000 */
[----:B------:R-:W2:Y:S02]  /*1050*/  LDC.64 R4, c[0x0][0x5a0] ;  /* 0x00016800ff047b82 */ /* 0x000ea40000000a00 */
[----:B--2---:R-:W2:Y:S02]  /*1060*/  LDG.E.64 R4, desc[UR36][R4.64] ;  /* 0x0000002404047981 */ /* 0x004ea4000c1e1b00 */
[----:B--2---:R-:W-:-:S04]  /*1070*/  ISETP.NE.U32.AND P0, PT, R4, RZ, PT ;  /* 0x000000ff0400720c */ /* 0x004fc80003f05070 */
[----:B------:R-:W-:-:S13]  /*1080*/  ISETP.NE.AND.EX P0, PT, R5, RZ, PT, P0 ;  /* 0x000000ff0500720c */ /* 0x000fda0003f05300 */
[----:B------:R-:W-:Y:S05]  /*1090*/  @!P0 BRA `(.L_x_11) ;  /* 0x0000000000088947 */ /* 0x000fea0003800000 */
[----:B------:R2:W5:Y:S01]  /*10a0*/  LD.E R16, desc[UR36][R4.64] ;  /* 0x0000002404107980 */ /* 0x000562000c101900 */
[----:B------:R-:W-:Y:S05]  /*10b0*/  BRA `(.L_x_12) ;  /* 0x0000000000247947 */ /* 0x000fea0003800000 */
.L_x_11:
[----:B------:R-:W-:Y:S02]  /*10c0*/  ULDC.64 UR4, c[0x0][0x590] ;  /* 0x0001640000047ab9 */ /* 0x000fe40000000a00 */
[----:B------:R-:W-:-:S04]  /*10d0*/  ISETP.NE.U32.AND P0, PT, RZ, UR4, PT ;  /* 0x00000004ff007c0c */ /* 0x000fc8000bf05070 */
[----:B------:R-:W-:-:S13]  /*10e0*/  ISETP.NE.AND.EX P0, PT, RZ, UR5, PT, P0 ;  /* 0x00000005ff007c0c */ /* 0x000fda000bf05300 */
[----:B------:R-:W-:Y:S05]  /*10f0*/  @!P0 BRA `(.L_x_13) ;  /* 0x00000000000c8947 */ /* 0x000fea0003800000 */
[----:B------:R-:W2:Y:S02]  /*1100*/  LDC.64 R16, c[0x0][0x590] ;  /* 0x00016400ff107b82 */ /* 0x000ea40000000a00 */
[----:B--2---:R3:W5:Y:S01]  /*1110*/  LDG.E R16, desc[UR36][R16.64] ;  /* 0x0000002410107981 */ /* 0x004762000c1e1900 */
[----:B------:R-:W-:Y:S05]  /*1120*/  BRA `(.L_x_12) ;  /* 0x0000000000087947 */ /* 0x000fea0003800000 */
.L_x_13:
[----:B------:R-:W-:Y:S02]  /*1130*/  ULDC UR4, c[0x0][0x584] ;  /* 0x0001610000047ab9 */ /* 0x000fe40000000800 */
[----:B------:R-:W-:-:S07]  /*1140*/  IMAD.U32 R16, RZ, RZ, UR4 ;  /* 0x00000004ff107e24 */ /* 0x000fce000f8e00ff */
.L_x_12:
[----:B------:R-:W-:-:S13]  /*1150*/  LOP3.LUT P0, RZ, R0, 0xff, RZ, 0xc0, !PT ;  /* 0x000000ff00ff7812 */ /* 0x000fda000780c0ff */
[----:B------:R-:W-:Y:S05]  /*1160*/  @!P0 EXIT ;  /* 0x000000000000894d */ /* 0x000fea0003800000 */
[----:B------:R-:W-:Y:S01]  /*1170*/  ULDC UR4, c[0x0][0x28c] ;  /* 0x0000a30000047ab9 */ /* 0x000fe20000000800 */
[----:B------:R-:W-:Y:S01]  /*1180*/  UMOV UR38, URZ ;  /* 0x0000003f00267c82 */ /* 0x000fe20008000000 */
[----:B------:R-:W-:Y:S01]  /*1190*/  UIADD3 UR4, UR4, 0xf, URZ ;  /* 0x0000000f04047890 */ /* 0x000fe2000fffe03f */
[----:B------:R-:W-:-:S03]  /*11a0*/  UMOV UR39, URZ ;  /* 0x0000003f00277c82 */ /* 0x000fc60008000000 */
[----:B------:R-:W-:-:S04]  /*11b0*/  USHF.R.S32.HI UR5, URZ, 0x1f, UR4 ;  /* 0x0000001f3f057899 */ /* 0x000fc80008011404 */
[----:B------:R-:W-:-:S04]  /*11c0*/  ULEA.HI UR5, UR5, UR4, URZ, 0x4 ;  /* 0x0000000405057291 */ /* 0x000fc8000f8f203f */
[----:B------:R-:W-:-:S12]  /*11d0*/  USHF.R.S32.HI UR44, URZ, 0x4, UR5 ;  /* 0x000000043f2c7899 */ /* 0x000fd80008011405 */
.L_x_1179:
[----:B----4-:R-:W4:Y:S01]  /*11e0*/  S2R R0, SR_TID.X ;  /* 0x0000000000007919 */ /* 0x010f220000002100 */
[----:B------:R-:W0:Y:S01]  /*11f0*/  S2UR UR6, SR_CgaCtaId ;  /* 0x00000000000679c3 */ /* 0x000e220000008800 */
[----:B------:R-:W-:Y:S02]  /*1200*/  UMOV UR45, 0x400 ;  /* 0x00000400002d7882 */ /* 0x000fe40000000000 */
[----:B0-----:R-:W-:Y:S01]  /*1210*/  ULEA UR45, UR6, UR45, 0x18 ;  /* 0x0000002d062d7291 */ /* 0x001fe2000f8ec03f */
[----:B----4-:R-:W-:-:S04]  /*1220*/  LOP3.LUT R0, R0, 0x80, RZ, 0xc0, !PT ;  /* 0x0000008000007812 */ /* 0x010fc800078ec0ff */
[----:B------:R-:W-:-:S06]  /*1230*/  SHF.R.U32.HI R0, RZ, 0x7, R0 ;  /* 0x00000007ff007819 */ /* 0x000fcc0000011600 */
[----:B------:R-:W0:Y:S02]  /*1240*/  SHFL.IDX PT, R0, R0, RZ, 0x1f ;  /* 0x00001fff00007589 */ /* 0x000e2400000e0000 */
[----:B0-----:R-:W-:-:S13]  /*1250*/  R2UR UR4, R0 ;  /* 0x00000000000472ca */ /* 0x001fda00000e0000 */
[----:B------:R-:W-:-:S04]  /*1260*/  ULEA.HI UR5, UR4, UR4, URZ, 0x1 ;  /* 0x0000000404057291 */ /* 0x000fc8000f8f083f */
[----:B------:R-:W-:-:S04]  /*1270*/  ULOP3.LUT UR5, UR5, 0x1ffffe, URZ, 0xc0, !UPT ;  /* 0x001ffffe05057892 */ /* 0x000fc8000f8ec03f */
[----:B------:R-:W-:-:S03]  /*1280*/  UIADD3 UR5, UR4, -UR5, URZ ;  /* 0x8000000504057290 */ /* 0x000fc6000fffe03f */
[----:B------:R-:W-:Y:S01]  /*1290*/  ULDC UR4, c[0x0][0x28c] ;  /* 0x0000a30000047ab9 */ /* 0x000fe20000000800 */
[----:B------:R-:W-:Y:S01]  /*12a0*/  ULEA UR5, UR5, UR45, 0xb ;  /* 0x0000002d05057291 */ /* 0x000fe2000f8e583f */
[----:B------:R-:W-:-:S03]  /*12b0*/  ISETP.LT.AND P0, PT, RZ, UR4, PT ;  /* 0x00000004ff007c0c */ /* 0x000fc6000bf01270 */
[----:B------:R-:W-:-:S04]  /*12c0*/  UIADD3 UR5, UR5, 0x180, URZ ;  /* 0x0000018005057890 */ /* 0x000fc8000fffe03f */
[----:B------:R-:W-:-:S04]  /*12d0*/  USHF.R.U32.HI UR5, URZ, 0x4, UR5 ;  /* 0x000000043f057899 */ /* 0x000fc80008011605 */
[----:B------:R-:W-:Y:S02]  /*12e0*/  ULOP3.LUT UR47, UR5, 0x3fff, URZ, 0xc0, !UPT ;  /* 0x00003fff052f7892 */ /* 0x000fe4000f8ec03f */
[----:B---3-5:R-:W-:Y:S10]  /*12f0*/  @P0 BRA `(.L_x_14) ;  /* 0x0000000000400947 */ /* 0x028ff40003800000 */
[----:B------:R-:W-:Y:S01]  /*1300*/  MOV R0, 0x0 ;  /* 0x0000000000007802 */ /* 0x000fe20000000f00 */
[----:B------:R-:W-:Y:S01]  /*1310*/  ULDC.64 UR4, c[0x4][0x68] ;  /* 0x01001a0000047ab9 */ /* 0x000fe20000000a00 */
[----:B------:R-:W-:Y:S01]  /*1320*/  ULDC.64 UR6, c[0x4][0x8] ;  /* 0x0100020000067ab9 */ /* 0x000fe20000000a00 */
[----:B--2---:R-:W-:Y:S01]  /*1330*/  IMAD.U32 R4, RZ, RZ, UR4 ;  /* 0x00000004ff047e24 */ /* 0x004fe2000f8e00ff */
[----:B------:R0:W2:Y:S01]  /*1340*/  LDC.64 R14, c[0x4][R0] ;  /* 0x01000000000e7b82 */ /* 0x0000a20000000a00 */
[----:B------:R-:W-:Y:S01]  /*1350*/  IMAD.U32 R5, RZ, RZ, UR5 ;  /* 0x00000005ff057e24 */ /* 0x000fe2000f8e00ff */
[----:B------:R-:W-:Y:S01]  /*1360*/  ULDC.64 UR4, c[0x4][0x70] ;  /* 0x01001c0000047ab9 */ /* 0x000fe20000000a00 */
[----:B------:R-:W-:Y:S02]  /*1370*/  IMAD.U32 R10, RZ, RZ, UR6 ;  /* 0x00000006ff0a7e24 */ /* 0x000fe4000f8e00ff */
[----:B------:R-:W-:Y:S02]  /*1380*/  IMAD.U32 R6, RZ, RZ, UR4 ;  /* 0x00000004ff067e24 */ /* 0x000fe4000f8e00ff */
[----:B------:R-:W-:-:S02]  /*1390*/  IMAD.U32 R7, RZ, RZ, UR5 ;  /* 0x00000005ff077e24 */ /* 0x000fc4000f8e00ff */
[----:B------:R-:W-:Y:S02]  /*13a0*/  IMAD.U32 R11, RZ, RZ, UR7 ;  /* 0x00000007ff0b7e24 */ /* 0x000fe4000f8e00ff */
[----:B------:R-:W-:Y:S02]  /*13b0*/  IMAD.MOV.U32 R8, RZ, RZ, 0x1e1 ;  /* 0x000001e1ff087424 */ /* 0x000fe400078e00ff */
[----:B------:R-:W-:Y:S02]  /*13c0*/  IMAD.MOV.U32 R12, RZ, RZ, 0x1 ;  /* 0x00000001ff0c7424 */ /* 0x000fe400078e00ff */
[----:B0-----:R-:W-:-:S07]  /*13d0*/  IMAD.MOV.U32 R13, RZ, RZ, RZ ;  /* 0x000000ffff0d7224 */ /* 0x001fce00078e00ff */
[----:B------:R-:W-:-:S07]  /*13e0*/  LEPC R20, `(.L_x_14) ;  /* 0x000000001014794e */ /* 0x000fce0000000000 */
[----:B-123-5:R-:W-:Y:S05]  /*13f0*/  CALL.ABS.NOINC R14 ;  /* 0x000000000e007343 */ /* 0x02efea0003c00000 */
.L_x_14:
[----:B------:R-:W-:-:S06]  /*1400*/  ULOP3.LUT UR4, UR40, 0x1, URZ, 0xfc, !UPT ;  /* 0x0000000128047892 */ /* 0x000fcc000f8efc3f */
[----:B------:R-:W-:-:S05]  /*1410*/  IMAD.U32 R0, RZ, RZ, UR4 ;  /* 0x00000004ff007e24 */ /* 0x000fca000f8e00ff */
[----:B------:R-:W-:-:S13]  /*1420*/  ISETP.NE.AND P0, PT, R0, 0x3, PT ;  /* 0x000000030000780c */ /* 0x000fda0003f05270 */
[----:B------:R-:W-:Y:S05]  /*1430*/  @!P0 BRA `(.L_x_15) ;  /* 0x0000000000048947 */ /* 0x000fea0003800000 */
[----:B------:R-:W-:Y:S01]  /*1440*/  BPT.TRAP 0x1 ;  /* 0x000000040000795c */ /* 0x000fe20000300000 */
.L_x_15:
[----:B-1----:R-:W-:Y:S02]  /*1450*/  IMAD.U32 R3, RZ, RZ, UR39 ;  /* 0x00000027ff037e24 */ /* 0x002fe4000f8e00ff */
[----:B------:R-:W-:-:S03]  /*1460*/  IMAD.U32 R0, RZ, RZ, UR38 ;  /* 0x00000026ff007e24 */ /* 0x000fc6000f8e00ff */
[----:B------:R-:W-:Y:S02]  /*1470*/  LEA R3, R3, UR45, 0x3 ;  /* 0x0000002d03037c11 */ /* 0x000fe4000f8e18ff */
[----:B------:R-:W-:-:S04]  /*1480*/  SHF.L.U32 R0, R0, 0x1f, RZ ;  /* 0x0000001f00007819 */ /* 0x000fc800000006ff */
[----:B------:R0:W1:Y:S01]  /*1490*/  SYNCS.PHASECHK.TRANS64.TRYWAIT P1, [R3+URZ], R0 ;  /* 0x00000000030075a7 */ /* 0x000062000802017f */
[----:B------:R-:W-:Y:S05]  /*14a0*/  @!P0 BRA `(.L_x_16) ;  /* 0x0000000000048947 */ /* 0x000fea0003800000 */
[----:B------:R-:W-:Y:S01]  /*14b0*/  BPT.TRAP 0x1 ;  /* 0x000000040000795c */ /* 0x000fe20000300000 */
.L_x_16:
[----:B-1----:R-:W-:Y:S05]  /*14c0*/  @P1 BRA `(.L_x_17) ;  /* 0x0000000000081947 */ /* 0x002fea0003800000 */
[----:B------:R-:W1:Y:S02]  /*14d0*/  SYNCS.PHASECHK.TRANS64.TRYWAIT P1, [R3+URZ], R0 ;  /* 0x00000000030075a7 */ /* 0x000e64000802017f */
[----:B-1----:R-:W-:Y:S05]  /*14e0*/  @!P1 BRA `(.L_x_18) ;  /* 0x000002d800c89947 */ /* 0x002fea0003800000 */
.L_x_17:
[----:B------:R-:W-:-:S04]  /*14f0*/  UISETP.LT.AND UP0, UPT, UR44, 0x1, UPT ;  /* 0x000000012c00788c */ /* 0x000fc8000bf01270 */
[----:B------:R-:W-:-:S06]  /*1500*/  USEL UR4, UR44, 0x1, UP0 ;  /* 0x000000012c047887 */ /* 0x000fcc0008000000 */
[----:B--2---:R-:W-:Y:S01]  /*1510*/  IMAD.U32 R5, RZ, RZ, UR4 ;  /* 0x00000004ff057e24 */ /* 0x004fe2000f8e00ff */
[----:B------:R-:W-:Y:S05]  /*1520*/  WARPSYNC.ALL ;  /* 0x0000000000007948 */ /* 0x000fea0003800000 */
[----:B------:R-:W-:-:S04]  /*1530*/  IADD3 R5, -R5, UR44, RZ ;  /* 0x0000002c05057c10 */ /* 0x000fc8000fffe1ff */
[----:B------:R-:W-:Y:S01]  /*1540*/  ISETP.GE.AND P1, PT, R5, 0x1, PT ;  /* 0x000000010500780c */ /* 0x000fe20003f26270 */
[----:B------:R-:W-:Y:S01]  /*1550*/  UIADD3 UR4, UR45, 0x1b180, URZ ;  /* 0x0001b1802d047890 */ /* 0x000fe2000fffe03f */
[----:B------:R-:W-:Y:S01]  /*1560*/  WARPGROUP.ARRIVE ;  /* 0x00000000000079c5 */ /* 0x000fe20000000000 */
[----:B------:R-:W-:Y:S02]  /*1570*/  ULOP3.LUT UR12, UR47, 0x10000, URZ, 0xfc, !UPT ;  /* 0x000100002f0c7892 */ /* 0x000fe4000f8efc3f */
[----:B------:R-:W-:Y:S02]  /*1580*/  USHF.R.U32.HI UR4, URZ, 0x4, UR4 ;  /* 0x000000043f047899 */ /* 0x000fe40008011604 */
[----:B------:R-:W-:Y:S02]  /*1590*/  UIMAD UR14, UR39, 0x300, UR12 ;  /* 0x00000300270e78a4 */ /* 0x000fe4000f8e020c */
[----:B------:R-:W-:Y:S01]  /*15a0*/  ULOP3.LUT UR4, UR4, 0x3fff, URZ, 0xc0, !UPT ;  /* 0x00003fff04047892 */ /* 0x000fe2000f8ec03f */
[----:B------:R-:W-:Y:S01]  /*15b0*/  UMOV UR5, 0xc0000010 ;  /* 0xc000001000057882 */ /* 0x000fe20000000000 */
[----:B------:R-:W-:-:S02]  /*15c0*/  UMOV UR7, 0xc0000010 ;  /* 0xc000001000077882 */ /* 0x000fc40000000000 */
[----:B------:R-:W-:Y:S01]  /*15d0*/  ULOP3.LUT UR13, UR4, 0x10000, URZ, 0xfc, !UPT ;  /* 0x00010000040d7892 */ /* 0x000fe2000f8efc3f */
[----:B------:R-:W-:Y:S02]  /*15e0*/  UMOV UR9, UR5 ;  /* 0x0000000500097c82 */ /* 0x000fe40008000000 */
[----:B------:R-:W-:Y:S01]  /*15f0*/  UMOV UR4, UR14 ;  /* 0x0000000e00047c82 */ /* 0x000fe20008000000 */
[----:B------:R-:W-:Y:S01]  /*1600*/  UIMAD UR6, UR39, 0x300, UR13 ;  /* 0x00000300270678a4 */ /* 0x000fe2000f8e020d */
[----:B------:R-:W-:Y:S01]  /*1610*/  UMOV UR8, UR4 ;  /* 0x0000000400087c82 */ /* 0x000fe20008000000 */
[----:B------:R-:W-:Y:S02]  /*1620*/  UMOV UR11, 0xc0000010 ;  /* 0xc0000010000b7882 */ /* 0x000fe40000000000 */
[----:B------:R-:W-:-:S05]  /*1630*/  UIADD3 UR10, UR6, 0x180, URZ ;  /* 0x00000180060a7890 */ /* 0x000fca000fffe03f */
[----:B------:R-:W-:Y:S03]  /*1640*/  HGMMA.64x192x16.F32.BF16 R24, gdesc[UR4], RZ, !UPT, gsb0 ;  /* 0x02e00000041879f0 */ /* 0x000fe6000c0018ff */
[----:B------:R-:W-:Y:S02]  /*1650*/  WARPGROUP.DEPBAR.LE gsb0, 0x0 ;  /* 0x00008000000079c5 */ /* 0x000fe40000010000 */
[----:B------:R-:W-:Y:S04]  /*1660*/  STL.64 [R1+0x480], R24 ;  /* 0x0004801801007387 */ /* 0x000fe80000100a00 */
        /* <DEDUP_REMOVED lines=46> */
[----:B------:R2:W-:Y:S02]  /*1950*/  STL.64 [R1+0x5f8], R118 ;  /* 0x0005f87601007387 */ /* 0x0005e40000100a00 */
[----:B--2---:R-:W-:-:S06]  /*1960*/  WARPGROUP.ARRIVE ;  /* 0x00000000000079c5 */ /* 0x004fcc0000000000 */
[----:B------:R-:W-:Y:S01]  /*1970*/  HGMMA.64x192x16.F32.BF16 R24, gdesc[UR8], RZ, !UPT, gsb0 ;  /* 0x02e00000081879f0 */ /* 0x000fe2000c0018ff */
[----:B------:R-:W-:Y:S01]  /*1980*/  UIADD3 UR8, UR14, 0x100, URZ ;  /* 0x000001000e087890 */ /* 0x000fe2000fffe03f */
[----:B------:R-:W-:Y:S02]  /*1990*/  UMOV UR9, 0xc0000010 ;  /* 0xc000001000097882 */ /* 0x000fe40000000000 */
[----:B------:R-:W-:-:S04]  /*19a0*/  UMOV UR5, UR9 ;  /* 0x0000000900057c82 */ /* 0x000fc80008000000 */
[----:B------:R-:W-:Y:S01]  /*19b0*/  UMOV UR4, UR8 ;  /* 0x0000000800047c82 */ /* 0x000fe20008000000 */
[----:B------:R-:W-:Y:S02]  /*19c0*/  WARPGROUP.DEPBAR.LE gsb0, 0x0 ;  /* 0x00008000000079c5 */ /* 0x000fe40000010000 */
[----:B------:R-:W-:Y:S01]  /*19d0*/  WARPGROUP.ARRIVE ;  /* 0x00000000000079c5 */ /* 0x000fe20000000000 */
[----:B------:R-:W-:Y:S04]  /*19e0*/  STL.64 [R1], R24 ;  /* 0x0000001801007387 */ /* 0x000fe80000100a00 */
[----:B------:R-:W-:Y:S04]  /*19f0*/  STL.64 [R1+0x8], R26 ;  /* 0x0000081a01007387 */ /* 0x000fe80000100a00 */
[----:B------:R-:W-:Y:S01]  /*1a00*/  HGMMA.64x192x16.F32.BF16 R120, gdesc[UR8], RZ, !UPT, gsb0 ;  /* 0x02e00000087879f0 */ /* 0x000fe2000c0018ff */
        /* <DEDUP_REMOVED lines=45> */
[----:B------:R2:W-:Y:S01]  /*1ce0*/  STL.64 [R1+0x178], R118 ;  /* 0x0001787601007387 */ /* 0x0005e20000100a00 */
[----:B------:R-:W-:-:S02]  /*1cf0*/  WARPGROUP.DEPBAR.LE gsb0, 0x0 ;  /* 0x00008000000079c5 */ /* 0x000fc40000010000 */
[----:B--2---:R-:W-:-:S06]  /*1d00*/  WARPGROUP.ARRIVE ;  /* 0x00000000000079c5 */ /* 0x004fcc0000000000 */
[----:B------:R-:W-:Y:S01]  /*1d10*/  HGMMA.64x192x16.F32.BF16 R24, gdesc[UR4], RZ, !UPT, gsb0 ;  /* 0x02e00000041879f0 */ /* 0x000fe2000c0018ff */
[----:B------:R-:W-:Y:S01]  /*1d20*/  UIADD3 UR4, UR14, 0x200, URZ ;  /* 0x000002000e047890 */ /* 0x000fe2000fffe03f */
[----:B------:R-:W-:Y:S01]  /*1d30*/  UMOV UR5, 0xc0000010 ;  /* 0xc000001000057882 */ /* 0x000fe20000000000 */
        /* <DEDUP_REMOVED lines=51> */
[----:B------:R-:W-:Y:S01]  /*2070*/  UMOV UR6, UR10 ;  /* 0x0000000a00067c82 */ /* 0x000fe20008000000 */
[----:B------:R-:W-:Y:S01]  /*2080*/  UMOV UR7, UR11 ;  /* 0x0000000b00077c82 */ /* 0x000fe20008000000 */
        /* <DEDUP_REMOVED lines=50> */
[----:B------:R-:W-:Y:S03]  /*23b0*/  HGMMA.64x192x16.F32.BF16 R24, gdesc[UR4], RZ, !UPT, gsb0 ;  /* 0x02e00000041879f0 */ /* 0x000fe6000c0018ff */
[----:B------:R-:W-:Y:S02]  /*23c0*/  WARPGROUP.DEPBAR.LE gsb0, 0x0 ;  /* 0x00008000000079c5 */ /* 0x000fe40000010000 */
[----:B------:R-:W-:Y:S05]  /*23d0*/  @!P1 BRA `(.L_x_19) ;  /* 0x0000003000e09947 */ /* 0x000fea0003800000 */
[----:B------:R-:W-:Y:S01]  /*23e0*/  UIADD3 UR4, UR39, 0x1, URZ ;  /* 0x0000000127047890 */ /* 0x000fe2000fffe03f */
[----:B01----:R-:W-:Y:S01]  /*23f0*/  IMAD.MOV.U32 R0, RZ, RZ, R5 ;  /* 0x000000ffff007224 */ /* 0x003fe200078e0005 */
[----:B------:R-:W-:Y:S02]  /*2400*/  UMOV UR15, UR39 ;  /* 0x00000027000f7c82 */ /* 0x000fe40008000000 */
[----:B------:R-:W-:-:S04]  /*2410*/  UISETP.NE.AND UP0, UPT, UR4, 0x9, UPT ;  /* 0x000000090400788c */ /* 0x000fc8000bf05270 */
[----:B------:R-:W-:Y:S02]  /*2420*/  USEL UR5, URZ, 0x1, UP0 ;  /* 0x000000013f057887 */ /* 0x000fe40008000000 */
[----:B------:R-:W-:Y:S02]  /*2430*/  USEL UR14, UR4, URZ, UP0 ;  /* 0x0000003f040e7287 */ /* 0x000fe40008000000 */
[----:B------:R-:W-:-:S06]  /*2440*/  ULOP3.LUT UR5, UR38, UR5, URZ, 0x3c, !UPT ;  /* 0x0000000526057292 */ /* 0x000fcc000f8e3c3f */
[----:B------:R-:W-:-:S07]  /*2450*/  IMAD.U32 R3, RZ, RZ, UR5 ;  /* 0x00000005ff037e24 */ /* 0x000fce000f8e00ff */
.L_x_26:
[----:B01---5:R-:W-:Y:S05]  /*2460*/  @!P0 BRA `(.L_x_20) ;  /* 0x0000000000048947 */ /* 0x023fea0003800000 */
[----:B------:R-:W-:Y:S01]  /*2470*/  BPT.TRAP 0x1 ;  /* 0x000000040000795c */ /* 0x000fe20000300000 */
.L_x_20:
[----:B------:R-:W-:Y:S01]  /*2480*/  ULEA UR4, UR14, UR45, 0x3 ;  /* 0x0000002d0e047291 */ /* 0x000fe2000f8e183f */
[----:B------:R-:W-:-:S08]  /*2490*/  SHF.L.U32 R4, R3, 0x1f, RZ ;  /* 0x0000001f03047819 */ /* 0x000fd000000006ff */
[----:B------:R0:W1:Y:S01]  /*24a0*/  SYNCS.PHASECHK.TRANS64.TRYWAIT P1, [UR4], R4 ;  /* 0x00000004ff0075a7 */ /* 0x0000620008020144 */
[----:B------:R-:W-:Y:S05]  /*24b0*/  @!P0 BRA `(.L_x_21) ;  /* 0x0000000000048947 */ /* 0x000fea0003800000 */
[----:B------:R-:W-:Y:S01]  /*24c0*/  BPT.TRAP 0x1 ;  /* 0x000000040000795c */ /* 0x000fe20000300000 */
.L_x_21:
[----:B-1----:R-:W-:Y:S05]  /*24d0*/  @P1 BRA `(.L_x_22) ;  /* 0x0000000000081947 */ /* 0x002fea0003800000 */
[----:B------:R-:W1:Y:S02]  /*24e0*/  SYNCS.PHASECHK.TRANS64.TRYWAIT P1, [UR4], R4 ;  /* 0x00000004ff0075a7 */ /* 0x000e640008020144 */
[----:B-1----:R-:W-:Y:S05]  /*24f0*/  @!P1 BRA `(.L_x_23) ;  /* 0x000002c800d89947 */ /* 0x002fea0003800000 */
.L_x_22:
[----:B------:R-:W-:Y:S04]  /*2500*/  STL [R1+0xa38], R218 ;  /* 0x000a38da01007387 */ /* 0x000fe80000100800 */
        /* <DEDUP_REMOVED lines=37> */
[----:B------:R2:W-:Y:S04]  /*2760*/  STL.64 [R1+0x908], R140 ;  /* 0x0009088c01007387 */ /* 0x0005e80000100a00 */
[----:B--2---:R-:W2:Y:S04]  /*2770*/  LDL.LU.64 R140, [R1] ;  /* 0x00000000018c7983 */ /* 0x004ea80000300a00 */
[----:B------:R-:W4:Y:S04]  /*2780*/  LDL.LU.64 R142, [R1+0x8] ;  /* 0x00000800018e7983 */ /* 0x000f280000300a00 */
[----:B------:R-:W3:Y:S04]  /*2790*/  LDL.LU.64 R144, [R1+0x10] ;  /* 0x0000100001907983 */ /* 0x000ee80000300a00 */
[----:B------:R-:W2:Y:S04]  /*27a0*/  LDL.LU.64 R146, [R1+0x18] ;  /* 0x0000180001927983 */ /* 0x000ea80000300a00 */
        /* <DEDUP_REMOVED lines=34> */
[----:B----4-:R-:W-:Y:S04]  /*29d0*/  STL.64 [R1+0xbb8], R214 ;  /* 0x000bb8d601007387 */ /* 0x010fe80000100a00 */
[----:B--2---:R-:W-:Y:S04]  /*29e0*/  STL.64 [R1+0xbb0], R212 ;  /* 0x000bb0d401007387 */ /* 0x004fe80000100a00 */
[----:B---3--:R-:W-:Y:S04]  /*29f0*/  STL.64 [R1+0xba8], R210 ;  /* 0x000ba8d201007387 */ /* 0x008fe80000100a00 */
        /* <DEDUP_REMOVED lines=45> */
[----:B--2---:R-:W2:Y:S04]  /*2cd0*/  LDL.LU.64 R120, [R1+0x480] ;  /* 0x0004800001787983 */ /* 0x004ea80000300a00 */
[----:B------:R-:W2:Y:S04]  /*2ce0*/  LDL.LU.64 R122, [R1+0x488] ;  /* 0x00048800017a7983 */ /* 0x000ea80000300a00 */
        /* <DEDUP_REMOVED lines=46> */
[----:B------:R-:W3:Y:S04]  /*2fd0*/  LDL.LU.64 R216, [R1+0x130] ;  /* 0x0001300001d87983 */ /* 0x000ee80000300a00 */
        /* <DEDUP_REMOVED lines=57> */
[----:B----4-:R-:W4:Y:S04]  /*3370*/  LDL.LU.64 R24, [R1+0x180] ;  /* 0x0001800001187983 */ /* 0x010f280000300a00 */
[----:B------:R-:W3:Y:S04]  /*3380*/  LDL.LU.64 R26, [R1+0x188] ;  /* 0x00018800011a7983 */ /* 0x000ee80000300a00 */
[----:B------:R-:W4:Y:S04]  /*3390*/  LDL.LU.64 R28, [R1+0x190] ;  /* 0x00019000011c7983 */ /* 0x000f280000300a00 */
        /* <DEDUP_REMOVED lines=44> */
[----:B------:R-:W3:Y:S01]  /*3660*/  LDL.LU.64 R118, [R1+0x2f8] ;  /* 0x0002f80001767983 */ /* 0x000ee20000300a00 */
[----:B------:R-:W-:-:S02]  /*3670*/  UIMAD UR16, UR14, 0x300, UR12 ;  /* 0x000003000e1078a4 */ /* 0x000fc4000f8e020c */
[----:B------:R-:W-:Y:S01]  /*3680*/  UIMAD UR6, UR14, 0x300, UR13 ;  /* 0x000003000e0678a4 */ /* 0x000fe2000f8e020d */
[----:B--2---:R-:W-:Y:S01]  /*3690*/  WARPGROUP.ARRIVE ;  /* 0x00000000000079c5 */ /* 0x004fe20000000000 */
[----:B------:R-:W-:Y:S01]  /*36a0*/  UMOV UR5, 0xc0000010 ;  /* 0xc000001000057882 */ /* 0x000fe20000000000 */
[----:B------:R-:W-:Y:S02]  /*36b0*/  UMOV UR7, 0xc0000010 ;  /* 0xc000001000077882 */ /* 0x000fe40000000000 */
[----:B------:R-:W-:-:S04]  /*36c0*/  UMOV UR4, UR16 ;  /* 0x0000001000047c82 */ /* 0x000fc80008000000 */
[----:B------:R-:W-:Y:S01]  /*36d0*/  HGMMA.64x192x16.F32.BF16 R120, gdesc[UR4], R120, gsb0 ;  /* 0x02e00000047879f0 */ /* 0x000fe20008001878 */
[----:B---3--:R-:W-:Y:S04]  /*36e0*/  STL.64 [R1+0x900], R118 ;  /* 0x0009007601007387 */ /* 0x008fe80000100a00 */
[----:B----4-:R-:W-:Y:S04]  /*36f0*/  STL.64 [R1+0x8f8], R116 ;  /* 0x0008f87401007387 */ /* 0x010fe80000100a00 */
        /* <DEDUP_REMOVED lines=90> */
[----:B------:R-:W2:Y:S01]  /*3ca0*/  LDL.LU.64 R112, [R1+0x460] ;  /* 0x0004600001707983 */ /* 0x000ea20000300a00 */
[----:B------:R-:W-:-:S03]  /*3cb0*/  WARPGROUP.DEPBAR.LE gsb0, 0x0 ;  /* 0x00008000000079c5 */ /* 0x000fc60000010000 */
[----:B------:R-:W2:Y:S04]  /*3cc0*/  LDL.LU.64 R114, [R1+0x468] ;  /* 0x0004680001727983 */ /* 0x000ea80000300a00 */
[----:B------:R-:W2:Y:S04]  /*3cd0*/  LDL.LU.64 R116, [R1+0x470] ;  /* 0x0004700001747983 */ /* 0x000ea80000300a00 */
[----:B------:R-:W2:Y:S04]  /*3ce0*/  LDL.LU.64 R118, [R1+0x478] ;  /* 0x0004780001767983 */ /* 0x000ea80000300a00 */
        /* <DEDUP_REMOVED lines=48> */
[----:B---3--:R-:W3:Y:S04]  /*3ff0*/  LDL.LU.64 R214, [R1+0xbb8] ;  /* 0x000bb80001d67983 */ /* 0x008ee80000300a00 */
        /* <DEDUP_REMOVED lines=36> */
[----:B------:R-:W3:Y:S01]  /*4240*/  LDL.LU.64 R140, [R1+0xa90] ;  /* 0x000a9000018c7983 */ /* 0x000ee20000300a00 */
[----:B------:R-:W-:Y:S01]  /*4250*/  UIADD3 UR10, UR6, 0x180, URZ ;  /* 0x00000180060a7890 */ /* 0x000fe2000fffe03f */
[----:B------:R-:W-:Y:S01]  /*4260*/  UMOV UR8, UR4 ;  /* 0x0000000400087c82 */ /* 0x000fe20008000000 */
[----:B------:R-:W-:Y:S01]  /*4270*/  UMOV UR9, UR5 ;  /* 0x0000000500097c82 */ /* 0x000fe20008000000 */
[----:B------:R-:W-:Y:S01]  /*4280*/  UMOV UR11, 0xc0000010 ;  /* 0xc0000010000b7882 */ /* 0x000fe20000000000 */
[----:B------:R-:W4:Y:S04]  /*4290*/  LDL.LU.64 R138, [R1+0xa88] ;  /* 0x000a8800018a7983 */ /* 0x000f280000300a00 */
        /* <DEDUP_REMOVED lines=8> */
[----:B------:R-:W4:Y:S01]  /*4320*/  LDL.LU.64 R120, [R1+0xa40] ;  /* 0x000a400001787983 */ /* 0x000f220000300a00 */
[----:B---3--:R-:W-:-:S06]  /*4330*/  WARPGROUP.ARRIVE ;  /* 0x00000000000079c5 */ /* 0x008fcc0000000000 */
[----:B------:R-:W-:Y:S03]  /*4340*/  HGMMA.64x192x16.F32.BF16 R140, gdesc[UR8], R140, gsb0 ;  /* 0x02e00000088c79f0 */ /* 0x000fe6000800188c */
[----:B------:R-:W-:Y:S02]  /*4350*/  WARPGROUP.DEPBAR.LE gsb0, 0x0 ;  /* 0x00008000000079c5 */ /* 0x000fe40000010000 */
[----:B------:R-:W-:Y:S04]  /*4360*/  STL.64 [R1], R140 ;  /* 0x0000008c01007387 */ /* 0x000fe80000100a00 */
        /* <DEDUP_REMOVED lines=47> */
[----:B---3--:R3:W5:Y:S04]  /*4660*/  LDL.LU R218, [R1+0xa38] ;  /* 0x000a380001da7983 */ /* 0x0087680000300800 */
        /* <DEDUP_REMOVED lines=38> */
[----:B------:R-:W-:Y:S01]  /*48d0*/  UIADD3 UR8, UR16, 0x100, URZ ;  /* 0x0000010010087890 */ /* 0x000fe2000fffe03f */
[----:B------:R-:W-:-:S02]  /*48e0*/  UMOV UR9, 0xc0000010 ;  /* 0xc000001000097882 */ /* 0x000fc40000000000 */
[----:B------:R-:W-:-:S04]  /*48f0*/  UMOV UR5, UR9 ;  /* 0x0000000900057c82 */ /* 0x000fc80008000000 */
[----:B------:R-:W-:Y:S01]  /*4900*/  UMOV UR4, UR8 ;  /* 0x0000000800047c82 */ /* 0x000fe20008000000 */
[----:B----4-:R-:W-:-:S06]  /*4910*/  WARPGROUP.ARRIVE ;  /* 0x00000000000079c5 */ /* 0x010fcc0000000000 */
[----:B------:R-:W-:Y:S03]  /*4920*/  HGMMA.64x192x16.F32.BF16 R120, gdesc[UR8], R120, gsb0 ;  /* 0x02e00000087879f0 */ /* 0x000fe60008001878 */
[----:B------:R-:W-:Y:S02]  /*4930*/  WARPGROUP.DEPBAR.LE gsb0, 0x0 ;  /* 0x00008000000079c5 */ /* 0x000fe40000010000 */
[----:B--2---:R-:W-:-:S15]  /*4940*/  WARPGROUP.ARRIVE ;  /* 0x00000000000079c5 */ /* 0x004fde0000000000 */
[----:B------:R-:W-:Y:S03]  /*4950*/  HGMMA.64x192x16.F32.BF16 R24, gdesc[UR4], R24, gsb0 ;  /* 0x02e00000041879f0 */ /* 0x000fe60008001818 */
        /* <DEDUP_REMOVED lines=97> */
[----:B------:R-:W-:Y:S01]  /*4f70*/  UIADD3 UR4, UR16, 0x200, URZ ;  /* 0x0000020010047890 */ /* 0x000fe2000fffe03f */
[----:B------:R-:W-:Y:S01]  /*4f80*/  UMOV UR5, 0xc0000010 ;  /* 0xc000001000057882 */ /* 0x000fe20000000000 */
[----:B--2---:R-:W-:-:S07]  /*4f90*/  WARPGROUP.ARRIVE ;  /* 0x00000000000079c5 */ /* 0x004fce0000000000 */
        /* <DEDUP_REMOVED lines=98> */
[----:B------:R-:W-:Y:S01]  /*55c0*/  UMOV UR6, UR10 ;  /* 0x0000000a00067c82 */ /* 0x000fe20008000000 */
[----:B------:R-:W-:Y:S01]  /*55d0*/  UMOV UR7, UR11 ;  /* 0x0000000b00077c82 */ /* 0x000fe20008000000 */
[----:B--2---:R-:W-:-:S06]  /*55e0*/  WARPGROUP.ARRIVE ;  /* 0x00000000000079c5 */ /* 0x004fcc0000000000 */
[----:B------:R-:W-:Y:S03]  /*55f0*/  HGMMA.64x192x16.F32.BF16 R24, gdesc[UR4], R24, gsb0 ;  /* 0x02e00000041879f0 */ /* 0x000fe60008001818 */
[----:B------:R-:W-:Y:S02]  /*5600*/  WARPGROUP.DEPBAR.LE gsb0, 0x0 ;  /* 0x00008000000079c5 */ /* 0x000fe40000010000 */
[----:B---3--:R-:W-:Y:S05]  /*5610*/  @!P0 BRA `(.L_x_24) ;  /* 0x0000000000048947 */ /* 0x008fea0003800000 */
[----:B------:R-:W-:Y:S01]  /*5620*/  BPT.TRAP 0x1 ;  /* 0x000000040000795c */ /* 0x000fe20000300000 */
.L_x_24:
[----:B------:R-:W-:Y:S02]  /*5630*/  UISETP.GT.U32.AND UP0, UPT, UR40, 0x1, UPT ;  /* 0x000000012800788c */ /* 0x000fe4000bf04070 */
[----:B------:R-:W-:-:S04]  /*5640*/  ULEA UR4, UR15, UR45, 0x3 ;  /* 0x0000002d0f047291 */ /* 0x000fc8000f8e183f */
[----:B------:R-:W-:Y:S01]  /*5650*/  UIADD3 UR4, UR4, 0x48, URZ ;  /* 0x0000004804047890 */ /* 0x000fe2000fffe03f */
[----:B------:R-:W-:-:S03]  /*5660*/  PLOP3.LUT P1, PT, PT, PT, UP0, 0x80, 0x0 ;  /* 0x000000000000781c */ /* 0x000fc60003f2f008 */
[----:B------:R-:W-:-:S09]  /*5670*/  UPRMT UR4, URZ, 0x654, UR4 ;  /* 0x000006543f047896 */ /* 0x000fd20008000004 */
[----:B------:R-:W-:Y:S01]  /*5680*/  SYNCS.ARRIVE.TRANS64.RED.A1T0 RZ, [UR4], RZ ;  /* 0x000000ffffff79a7 */ /* 0x000fe20008100404 */
[----:B------:R-:W-:Y:S05]  /*5690*/  @P1 BRA `(.L_x_25) ;  /* 0x0000000000041947 */ /* 0x000fea0003800000 */
[----:B------:R-:W-:Y:S01]  /*56a0*/  BPT.TRAP 0x1 ;  /* 0x000000040000795c */ /* 0x000fe20000300000 */
.L_x_25:
[----:B------:R-:W-:Y:S01]  /*56b0*/  UIADD3 UR14, UR14, 0x1, URZ ;  /* 0x000000010e0e7890 */ /* 0x000fe2000fffe03f */
[C---:B------:R-:W-:Y:S01]  /*56c0*/  ISETP.GT.AND P1, PT, R0.reuse, 0x1, PT ;  /* 0x000000010000780c */ /* 0x040fe20003f24270 */
[----:B------:R-:W-:Y:S01]  /*56d0*/  UIADD3 UR15, UR15, 0x1, URZ ;  /* 0x000000010f0f7890 */ /* 0x000fe2000fffe03f */
[----:B------:R-:W-:Y:S01]  /*56e0*/  VIADD R0, R0, 0xffffffff ;  /* 0xffffffff00007836 */ /* 0x000fe20000000000 */
[----:B------:R-:W-:Y:S02]  /*56f0*/  UISETP.NE.AND UP0, UPT, UR14, 0x9, UPT ;  /* 0x000000090e00788c */ /* 0x000fe4000bf05270 */
[----:B------:R-:W-:Y:S02]  /*5700*/  UISETP.NE.AND UP1, UPT, UR15, 0x9, UPT ;  /* 0x000000090f00788c */ /* 0x000fe4000bf25270 */
[----:B------:R-:W-:Y:S02]  /*5710*/  USEL UR4, URZ, 0x1, UP0 ;  /* 0x000000013f047887 */ /* 0x000fe40008000000 */
[----:B------:R-:W-:-:S02]  /*5720*/  USEL UR14, UR14, URZ, UP0 ;  /* 0x0000003f0e0e7287 */ /* 0x000fc40008000000 */
[----:B------:R-:W-:Y:S02]  /*5730*/  USEL UR15, UR15, URZ, UP1 ;  /* 0x0000003f0f0f7287 */ /* 0x000fe40008800000 */
[----:B------:R-:W-:Y:S01]  /*5740*/  LOP3.LUT R3, R3, UR4, RZ, 0x3c, !PT ;  /* 0x0000000403037c12 */ /* 0x000fe2000f8e3cff */
[----:B------:R-:W-:Y:S09]  /*5750*/  @P1 BRA `(.L_x_26) ;  /* 0xffffffcc00401947 */ /* 0x000ff2000383ffff */
.L_x_19:
[----:B01----:R-:W0:Y:S02]  /*5760*/  LDC R0, c[0x0][0x28c] ;  /* 0x0000a300ff007b82 */ /* 0x003e240000000800 */
[----:B0-----:R-:W-:-:S13]  /*5770*/  ISETP.GE.AND P1, PT, R0, 0x1, PT ;  /* 0x000000010000780c */ /* 0x001fda0003f26270 */
[----:B------:R-:W-:Y:S05]  /*5780*/  @!P1 BRA `(.L_x_27) ;  /* 0x0000000000389947 */ /* 0x000fea0003800000 */
[----:B------:R-:W-:Y:S05]  /*5790*/  @!P0 BRA `(.L_x_28) ;  /* 0x0000000000048947 */ /* 0x000fea0003800000 */
[----:B------:R-:W-:Y:S01]  /*57a0*/  BPT.TRAP 0x1 ;  /* 0x000000040000795c */ /* 0x000fe20000300000 */
.L_x_28:
[----:B------:R-:W-:Y:S01]  /*57b0*/  VIADD R0, R5, UR39 ;  /* 0x0000002705007c36 */ /* 0x000fe20008000000 */
[----:B------:R-:W-:-:S03]  /*57c0*/  UISETP.GT.U32.AND UP0, UPT, UR40, 0x1, UPT ;  /* 0x000000012800788c */ /* 0x000fc6000bf04070 */
[----:B------:R-:W-:-:S03]  /*57d0*/  IMAD.WIDE.U32 R4, R0, 0x38e38e39, RZ ;  /* 0x38e38e3900047825 */ /* 0x000fc600078e00ff */
[----:B------:R-:W-:Y:S02]  /*57e0*/  PLOP3.LUT P0, PT, PT, PT, UP0, 0x80, 0x0 ;  /* 0x000000000000781c */ /* 0x000fe40003f0f008 */
[----:B------:R-:W-:-:S05]  /*57f0*/  SHF.R.U32.HI R4, RZ, 0x1, R5 ;  /* 0x00000001ff047819 */ /* 0x000fca0000011605 */
[----:B------:R-:W-:-:S05]  /*5800*/  IMAD R0, R4, -0x9, R0 ;  /* 0xfffffff704007824 */ /* 0x000fca00078e0200 */
[----:B------:R-:W-:-:S05]  /*5810*/  LEA R0, R0, UR45, 0x3 ;  /* 0x0000002d00007c11 */ /* 0x000fca000f8e18ff */
[----:B------:R-:W-:-:S05]  /*5820*/  VIADD R0, R0, 0x48 ;  /* 0x0000004800007836 */ /* 0x000fca0000000000 */
[----:B------:R-:W-:-:S04]  /*5830*/  PRMT R0, RZ, 0x654, R0 ;  /* 0x00000654ff007816 */ /* 0x000fc80000000000 */
[----:B------:R0:W-:Y:S01]  /*5840*/  SYNCS.ARRIVE.TRANS64.RED.A1T0 RZ, [R0+URZ], RZ ;  /* 0x000000ff00ff79a7 */ /* 0x0001e2000810043f */
[----:B------:R-:W-:Y:S05]  /*5850*/  @P0 BRA `(.L_x_27) ;  /* 0x0000000000040947 */ /* 0x000fea0003800000 */
[----:B------:R-:W-:Y:S01]  /*5860*/  BPT.TRAP 0x1 ;  /* 0x000000040000795c */ /* 0x000fe20000300000 */
.L_x_27:
[----:B0-----:R-:W0:Y:S01]  /*5870*/  S2R R0, SR_TID.X ;  /* 0x0000000000007919 */ /* 0x001e220000002100 */
[----:B------:R-:W-:Y:S01]  /*5880*/  UIMAD UR42, UR42, 0x180, URZ ;  /* 0x000001802a2a78a4 */ /* 0x000fe2000f8e023f */
[----:B------:R-:W-:Y:S01]  /*5890*/  ULDC UR12, c[0x0][0x288] ;  /* 0x0000a200000c7ab9 */ /* 0x000fe20000000800 */
[----:B------:R-:W1:Y:S01]  /*58a0*/  S2R R5, SR_TID.X ;  /* 0x0000000000057919 */ /* 0x000e620000002100 */
[----:B------:R-:W-:Y:S02]  /*58b0*/  UIMAD.WIDE UR8, UR41, 0x180, URZ ;  /* 0x00000180290878a5 */ /* 0x000fe4000f8e023f */
[----:B------:R-:W-:Y:S01]  /*58c0*/  UIMAD UR41, UR41, 0x180, URZ ;  /* 0x00000180292978a4 */ /* 0x000fe2000f8e023f */
[----:B------:R-:W-:Y:S01]  /*58d0*/  IMAD.U32 R12, RZ, RZ, UR42 ;  /* 0x0000002aff0c7e24 */ /* 0x000fe2000f8e00ff */
[----:B------:R-:W-:Y:S02]  /*58e0*/  UISETP.GE.AND UP0, UPT, UR42, UR12, UPT ;  /* 0x0000000c2a00728c */ /* 0x000fe4000bf06270 */
[----:B------:R-:W-:Y:S01]  /*58f0*/  UIADD3 UR39, UR44, UR39, URZ ;  /* 0x000000272c277290 */ /* 0x000fe2000fffe03f */
[----:B------:R-:W-:Y:S01]  /*5900*/  ULDC UR7, c[0x0][0x284] ;  /* 0x0000a10000077ab9 */ /* 0x000fe20000000800 */
[----:B------:R-:W-:-:S02]  /*5910*/  USHF.R.S32.HI UR13, URZ, 0x1f, UR43 ;  /* 0x0000001f3f0d7899 */ /* 0x000fc4000801142b */
[----:B------:R-:W-:Y:S02]  /*5920*/  UISETP.GE.OR UP0, UPT, UR41, UR7, UP0 ;  /* 0x000000072900728c */ /* 0x000fe40008706670 */
[----:B------:R-:W-:Y:S02]  /*5930*/  UISETP.GT.U32.AND UP1, UPT, UR39, 0x8, UPT ;  /* 0x000000082700788c */ /* 0x000fe4000bf24070 */
[----:B------:R-:W-:Y:S01]  /*5940*/  UIMAD.WIDE.U32 UR4, UR39, 0x38e38e39, URZ ;  /* 0x38e38e39270478a5 */ /* 0x000fe2000f8e003f */
[----:B------:R-:W-:Y:S01]  /*5950*/  ULDC.64 UR10, c[0x0][0x5d0] ;  /* 0x00017400000a7ab9 */ /* 0x000fe20000000a00 */
[----:B------:R-:W-:Y:S01]  /*5960*/  UISETP.LT.U32.AND UP1, UPT, UR44, 0x9, UP1 ;  /* 0x000000092c00788c */ /* 0x000fe20008f21070 */
[----:B------:R-:W-:Y:S01]  /*5970*/  PLOP3.LUT P0, PT, PT, PT, UP0, 0x80, 0x0 ;  /* 0x000000000000781c */ /* 0x000fe20003f0f008 */
[----:B------:R-:W-:Y:S01]  /*5980*/  UISETP.GE.U32.AND UP2, UPT, UR44, 0x9, UPT ;  /* 0x000000092c00788c */ /* 0x000fe2000bf46070 */
[----:B------:R-:W-:Y:S01]  /*5990*/  IMAD.U32 R6, RZ, RZ, UR10 ;  /* 0x0000000aff067e24 */ /* 0x000fe2000f8e00ff */
[----:B------:R-:W-:-:S02]  /*59a0*/  UIMAD UR6, UR13, UR10, URZ ;  /* 0x0000000a0d0672a4 */ /* 0x000fc4000f8e023f */
[----:B------:R-:W-:Y:S02]  /*59b0*/  USHF.R.U32.HI UR4, URZ, 0x1, UR5 ;  /* 0x000000013f047899 */ /* 0x000fe40008011605 */
[----:B------:R-:W-:Y:S01]  /*59c0*/  USEL UR5, URZ, 0x1, !UP1 ;  /* 0x000000013f057887 */ /* 0x000fe2000c800000 */
[----:B0-----:R-:W-:Y:S01]  /*59d0*/  SHF.R.U32.HI R3, RZ, 0x7, R0 ;  /* 0x00000007ff037819 */ /* 0x001fe20000011600 */
[----:B------:R-:W-:Y:S02]  /*59e0*/  UIMAD UR6, UR43, UR11, UR6 ;  /* 0x0000000b2b0672a4 */ /* 0x000fe4000f8e0206 */
[----:B------:R-:W-:Y:S01]  /*59f0*/  ULOP3.LUT UR38, UR38, UR5, URZ, 0x3c, !UPT ;  /* 0x0000000526267292 */ /* 0x000fe2000f8e3c3f */
[----:B------:R-:W-:Y:S01]  /*5a00*/  LOP3.LUT R3, R3, 0x1, RZ, 0xc0, !PT ;  /* 0x0000000103037812 */ /* 0x000fe200078ec0ff */
[C---:B-1----:R-:W-:Y:S01]  /*5a10*/  IMAD.SHL.U32 R13, R5.reuse, 0x2, RZ ;  /* 0x00000002050d7824 */ /* 0x042fe200078e00ff */
[----:B------:R-:W-:Y:S01]  /*5a20*/  SHF.R.U32.HI R0, RZ, 0x2, R5 ;  /* 0x00000002ff007819 */ /* 0x000fe20000011605 */
[----:B------:R-:W-:Y:S01]  /*5a30*/  UIMAD UR39, UR4, -0x9, UR39 ;  /* 0xfffffff7042778a4 */ /* 0x000fe2000f8e0227 */
[----:B------:R-:W-:Y:S01]  /*5a40*/  LOP3.LUT R4, R5, 0x60, RZ, 0xc0, !PT ;  /* 0x0000006005047812 */ /* 0x000fe200078ec0ff */
[----:B------:R-:W-:Y:S01]  /*5a50*/  IMAD.SHL.U32 R10, R3, 0x40, RZ ;  /* 0x00000040030a7824 */ /* 0x000fe200078e00ff */
[----:B------:R-:W-:Y:S01]  /*5a60*/  LOP3.LUT R0, R0, 0x7, RZ, 0xc0, !PT ;  /* 0x0000000700007812 */ /* 0x000fe200078ec0ff */
[----:B------:R-:W-:Y:S01]  /*5a70*/  @UP2 ULOP3.LUT UR38, UR38, 0x1, UR4, 0x78, !UPT ;  /* 0x0000000126262892 */ /* 0x000fe2000f8e7804 */
[----:B------:R-:W-:-:S02]  /*5a80*/  SHF.R.U32.HI R4, RZ, 0x1, R4 ;  /* 0x00000001ff047819 */ /* 0x000fc40000011604 */
[--C-:B------:R-:W-:Y:S02]  /*5a90*/  LOP3.LUT R10, R10, 0x40, R0.reuse, 0xe2, !PT ;  /* 0x000000400a0a7812 */ /* 0x100fe400078ee200 */
[----:B------:R-:W-:Y:S02]  /*5aa0*/  IADD3 R0, RZ, -R4, -R0 ;  /* 0x80000004ff007210 */ /* 0x000fe40007ffe800 */
[----:B------:R-:W-:Y:S02]  /*5ab0*/  LOP3.LUT R12, R12, 0x6, R13, 0xf8, !PT ;  /* 0x000000060c0c7812 */ /* 0x000fe400078ef80d */
[----:B------:R-:W-:Y:S01]  /*5ac0*/  LOP3.LUT R10, R10, UR8, R4, 0xfe, !PT ;  /* 0x000000080a0a7c12 */ /* 0x000fe2000f8efe04 */
[----:B------:R-:W-:Y:S01]  /*5ad0*/  IMAD R0, R3, -0x40, R0 ;  /* 0xffffffc003007824 */ /* 0x000fe200078e0200 */
[----:B------:R-:W-:Y:S01]  /*5ae0*/  LOP3.LUT R3, R5, 0x3, RZ, 0xc0, !PT ;  /* 0x0000000305037812 */ /* 0x000fe200078ec0ff */
[----:B------:R-:W-:Y:S01]  /*5af0*/  IMAD.MOV.U32 R4, RZ, RZ, -0x2 ;  /* 0xfffffffeff047424 */ /* 0x000fe200078e00ff */
[----:B------:R-:W-:-:S03]  /*5b00*/  SHF.R.S32.HI R13, RZ, 0x1f, R12 ;  /* 0x0000001fff0d7819 */ /* 0x000fc6000001140c */
[----:B------:R-:W-:Y:S02]  /*5b10*/  IMAD R3, R3, R4, UR12 ;  /* 0x0000000c03037e24 */ /* 0x000fe4000f8e0204 */
[----:B------:R-:W-:Y:S02]  /*5b20*/  IMAD.U32 R4, RZ, RZ, UR7 ;  /* 0x00000007ff047e24 */ /* 0x000fe4000f8e00ff */
[----:B------:R-:W-:-:S03]  /*5b30*/  IMAD.WIDE.U32 R6, R6, UR43, R12 ;  /* 0x0000002b06067c25 */ /* 0x000fc6000f8e000c */
[----:B------:R-:W-:Y:S01]  /*5b40*/  IADD3 R0, R4, -UR41, R0 ;  /* 0x8000002904007c10 */ /* 0x000fe2000fffe000 */
[----:B------:R-:W-:Y:S01]  /*5b50*/  VIADD R7, R7, UR6 ;  /* 0x0000000607077c36 */ /* 0x000fe20008000000 */
[----:B------:R-:W-:Y:S01]  /*5b60*/  UMOV UR41, 0xffffffff ;  /* 0xffffffff00297882 */ /* 0x000fe20000000000 */
[----:B------:R-:W-:Y:S01]  /*5b70*/  VIADD R3, R3, -UR42 ;  /* 0x8000002a03037c36 */ /* 0x000fe20008000000 */
[----:B------:R-:W-:Y:S06]  /*5b80*/  @P0 BRA `(.L_x_29) ;  /* 0x0000027000980947 */ /* 0x000fec0003800000 */
[----:B-----5:R-:W-:Y:S01]  /*5b90*/  FSETP.NEU.AND P0, PT, R16, RZ, PT ;  /* 0x000000ff1000720b */ /* 0x020fe20003f0d000 */
[----:B------:R-:W-:Y:S01]  /*5ba0*/  ULDC.64 UR6, c[0x0][0x5c8] ;  /* 0x0001720000067ab9 */ /* 0x000fe20000000a00 */
[----:B------:R-:W-:Y:S01]  /*5bb0*/  ISETP.GT.AND P5, PT, R3, RZ, PT ;  /* 0x000000ff0300720c */ /* 0x000fe20003fa4270 */
[----:B------:R-:W-:Y:S01]  /*5bc0*/  UIMAD UR4, UR9, UR6, URZ ;  /* 0x00000006090472a4 */ /* 0x000fe2000f8e023f */
[----:B------:R-:W-:Y:S01]  /*5bd0*/  IMAD.U32 R19, RZ, RZ, UR7 ;  /* 0x00000007ff137e24 */ /* 0x000fe2000f8e00ff */
[----:B------:R-:W-:Y:S01]  /*5be0*/  BSSY B0, `(.L_x_29) ;  /* 0x0002720000007945 */ /* 0x000fe20003800000 */
[----:B------:R-:W-:Y:S01]  /*5bf0*/  IMAD.WIDE.U32 R6, R10, UR6, R6 ;  /* 0x000000060a067c25 */ /* 0x000fe2000f8e0006 */
[----:B------:R-:W-:-:S03]  /*5c00*/  ISETP.GT.AND P1, PT, R0, RZ, P5 ;  /* 0x000000ff0000720c */ /* 0x000fc60002f24270 */
[----:B------:R-:W-:-:S04]  /*5c10*/  IMAD R19, R10, R19, UR4 ;  /* 0x000000040a137e24 */ /* 0x000fc8000f8e0213 */
[----:B------:R-:W-:Y:S01]  /*5c20*/  IMAD.IADD R19, R7, 0x1, R19 ;  /* 0x0000000107137824 */ /* 0x000fe200078e0213 */
[----:B------:R-:W-:Y:S06]  /*5c30*/  @!P0 BRA `(.L_x_30) ;  /* 0x000001a800fc8947 */ /* 0x000fec0003800000 */
[----:B------:R-:W0:Y:S01]  /*5c40*/  LDC.64 R220, c[0x0][0x5b8] ;  /* 0x00016e00ffdc7b82 */ /* 0x000e220000000a00 */
[----:B------:R-:W2:Y:S01]  /*5c50*/  LDL.LU R20, [R1+0x480] ;  /* 0x0004800001147983 */ /* 0x000ea20000300800 */
[----:B------:R-:W-:-:S06]  /*5c60*/  ULDC.64 UR4, c[0x0][0x5c0] ;  /* 0x0001700000047ab9 */ /* 0x000fcc0000000a00 */
[----:B------:R-:W1:Y:S08]  /*5c70*/  LDC.64 R8, c[0x0][0x5b0] ;  /* 0x00016c00ff087b82 */ /* 0x000e700000000a00 */
[----:B------:R-:W4:Y:S01]  /*5c80*/  LDC.64 R22, c[0x0][0x5a8] ;  /* 0x00016a00ff167b82 */ /* 0x000f220000000a00 */
[C---:B0-----:R-:W-:Y:S02]  /*5c90*/  IMAD R219, R220.reuse, UR13, RZ ;  /* 0x0000000ddcdb7c24 */ /* 0x041fe4000f8e02ff */
[----:B------:R-:W-:-:S04]  /*5ca0*/  IMAD.WIDE.U32 R222, R220, UR43, R12 ;  /* 0x0000002bdcde7c25 */ /* 0x000fc8000f8e000c */
[----:B------:R-:W-:Y:S02]  /*5cb0*/  IMAD R219, R221, UR43, R219 ;  /* 0x0000002bdddb7c24 */ /* 0x000fe4000f8e02db */
[----:B-1----:R-:W-:Y:S02]  /*5cc0*/  IMAD R18, R8, UR9, RZ ;  /* 0x0000000908127c24 */ /* 0x002fe4000f8e02ff */
[----:B------:R-:W-:Y:S02]  /*5cd0*/  IMAD.IADD R217, R223, 0x1, R219 ;  /* 0x00000001dfd97824 */ /* 0x000fe400078e02db */
[----:B------:R-:W-:Y:S02]  /*5ce0*/  IMAD.MOV.U32 R216, RZ, RZ, R222 ;  /* 0x000000ffffd87224 */ /* 0x000fe400078e00de */
[C---:B------:R-:W-:Y:S02]  /*5cf0*/  IMAD R18, R10.reuse, R9, R18 ;  /* 0x000000090a127224 */ /* 0x040fe400078e0212 */
[----:B------:R-:W-:-:S04]  /*5d00*/  IMAD.WIDE.U32 R4, R10, R8, R216 ;  /* 0x000000080a047225 */ /* 0x000fc800078e00d8 */
[----:B------:R-:W-:Y:S01]  /*5d10*/  IMAD.IADD R5, R5, 0x1, R18 ;  /* 0x0000000105057824 */ /* 0x000fe200078e0212 */
[----:B----4-:R-:W-:-:S04]  /*5d20*/  LEA R14, P0, R4, R22, 0x1 ;  /* 0x00000016040e7211 */ /* 0x010fc800078008ff */
[----:B------:R-:W-:-:S05]  /*5d30*/  LEA.HI.X R15, R4, R23, R5, 0x1, P0 ;  /* 0x00000017040f7211 */ /* 0x000fca00000f0c05 */
[----:B------:R-:W4:Y:S01]  /*5d40*/  @P1 LDG.E.LTC128B.U16 R11, desc[UR36][R14.64] ;  /* 0x000000240e0b1981 */ /* 0x000f22000c1e1520 */
[----:B------:R-:W-:Y:S01]  /*5d50*/  ISETP.GT.AND P2, PT, R3, 0x1, PT ;  /* 0x000000010300780c */ /* 0x000fe20003f44270 */
[----:B------:R-:W-:Y:S01]  /*5d60*/  BSSY B1, `(.L_x_31) ;  /* 0x0000013000017945 */ /* 0x000fe20003800000 */
[----:B---3--:R-:W-:-:S11]  /*5d70*/  LOP3.LUT R17, R17, 0xfffffffd, RZ, 0xc0, !PT ;  /* 0xfffffffd11117812 */ /* 0x008fd600078ec0ff */
[----:B------:R-:W-:Y:S01]  /*5d80*/  @P2 LOP3.LUT R17, R17, 0x2, RZ, 0xfc, !PT ;  /* 0x0000000211112812 */ /* 0x000fe200078efcff */
[----:B----4-:R-:W-:-:S04]  /*5d90*/  IMAD.U32 R4, R11, 0x10000, RZ ;  /* 0x000100000b047824 */ /* 0x010fc800078e00ff */
[----:B------:R-:W-:-:S04]  /*5da0*/  FMUL R4, R4, R16 ;  /* 0x0000001004047220 */ /* 0x000fc80000400000 */
[----:B--2---:R-:W-:Y:S01]  /*5db0*/  FFMA R7, R20, R2, R4 ;  /* 0x0000000214077223 */ /* 0x004fe20000000004 */
[----:B------:R-:W-:-:S04]  /*5dc0*/  LEA R4, P0, R6, UR4, 0x1 ;  /* 0x0000000406047c11 */ /* 0x000fc8000f8008ff */
[----:B------:R-:W-:Y:S02]  /*5dd0*/  LEA.HI.X R5, R6, UR5, R19, 0x1, P0 ;  /* 0x0000000506057c11 */ /* 0x000fe400080f0c13 */
[----:B------:R-:W-:-:S05]  /*5de0*/  F2FP.BF16.F32.PACK_AB R6, RZ, R7 ;  /* 0x00000007ff06723e */ /* 0x000fca00000010ff */
[----:B------:R0:W-:Y:S02]  /*5df0*/  @P1 STG.E.U16 desc[UR36][R4.64], R6 ;  /* 0x0000000604001986 */ /* 0x0001e4000c101524 */
[----:B0-----:R-:W-:-:S04]  /*5e00*/  IMAD.WIDE.U32 R6, R10, R8, R12 ;  /* 0x000000080a067225 */ /* 0x001fc800078e000c */
[----:B------:R-:W-:Y:S02]  /*5e10*/  IMAD.IADD R7, R18, 0x1, R7 ;  /* 0x0000000112077824 */ /* 0x000fe400078e0207 */
[----:B------:R-:W-:-:S04]  /*5e20*/  IMAD.WIDE.U32 R6, R220, UR43, R6 ;  /* 0x0000002bdc067c25 */ /* 0x000fc8000f8e0006 */
[----:B------:R-:W-:Y:S01]  /*5e30*/  IMAD.IADD R7, R219, 0x1, R7 ;  /* 0x00000001db077824 */ /* 0x000fe200078e0207 */
[----:B------:R-:W-:-:S04]  /*5e40*/  LEA R20, P0, R6, R22, 0x1 ;  /* 0x0000001606147211 */ /* 0x000fc800078008ff */
[----:B------:R-:W-:Y:S02]  /*5e50*/  LEA.HI.X R21, R6, R23, R7, 0x1, P0 ;  /* 0x0000001706157211 */ /* 0x000fe400000f0c07 */
[----:B------:R-:W-:-:S13]  /*5e60*/  ISETP.GT.AND P0, PT, R0, RZ, P2 ;  /* 0x000000ff0000720c */ /* 0x000fda0001704270 */
[----:B------:R-:W-:Y:S05]  /*5e70*/  @!P0 BRA `(.L_x_32) ;  /* 0x0000000000048947 */ /* 0x000fea0003800000 */
[----:B------:R0:W5:Y:S02]  /*5e80*/  LDG.E.LTC128B.U16 R11, desc[UR36][R20.64+0x2] ;  /* 0x00000224140b7981 */ /* 0x000164000c1e1520 */
.L_x_32:
[----:B------:R-:W-:Y:S05]  /*5e90*/  BSYNC B1 ;  /* 0x0000000000017941 */ /* 0x000fea0003800000 */
.L_x_31:
[----:B------:R-:W2:Y:S01]  /*5ea0*/  LDL R7, [R1+0x484] ;  /* 0x0004840001077983 */ /* 0x000ea20000100800 */
[----:B-----5:R-:W-:Y:S01]  /*5eb0*/  IMAD.U32 R6, R11, 0x10000, RZ ;  /* 0x000100000b067824 */ /* 0x020fe200078e00ff */
[C---:B------:R-:W-:Y:S01]  /*5ec0*/  SHF.L.U64.HI R225, R8.reuse, 0x3, R9 ;  /* 0x0000000308e17819 */ /* 0x040fe20000010209 */
[----:B------:R-:W-:Y:S01]  /*5ed0*/  IMAD.SHL.U32 R224, R8, 0x8, RZ ;  /* 0x0000000808e07824 */ /* 0x000fe200078e00ff */
[----:B------:R-:W3:Y:S01]  /*5ee0*/  LDL.LU R221, [R1+0x488] ;  /* 0x0004880001dd7983 */ /* 0x000ee20000300800 */
[----:B------:R-:W-:-:S04]  /*5ef0*/  FMUL R6, R6, R16 ;  /* 0x0000001006067220 */ /* 0x000fc80000400000 */
[----:B--2---:R-:W-:-:S05]  /*5f00*/  FFMA R6, R7, R2, R6 ;  /* 0x0000000207067223 */ /* 0x004fca0000000006 */
[----:B------:R-:W-:-:S05]  /*5f10*/  F2FP.BF16.F32.PACK_AB R6, RZ, R6 ;  /* 0x00000006ff06723e */ /* 0x000fca00000010ff */
[----:B------:R1:W-:Y:S01]  /*5f20*/  @P0 STG.E.U16 desc[UR36][R4.64+0x2], R6 ;  /* 0x0000020604000986 */ /* 0x0003e2000c101524 */
[----:B------:R-:W-:Y:S01]  /*5f30*/  ISETP.GT.AND P0, PT, R0, 0x8, P5 ;  /* 0x000000080000780c */ /* 0x000fe20002f04270 */
[----:B-1----:R-:W-:-:S04]  /*5f40*/  IMAD.WIDE.U32 R6, R10, R8, R224 ;  /* 0x000000080a067225 */ /* 0x002fc800078e00e0 */
[----:B------:R-:W-:Y:S01]  /*5f50*/  IMAD.IADD R18, R18, 0x1, R7 ;  /* 0x0000000112127824 */ /* 0x000fe200078e0207 */
[----:B------:R-:W-:-:S05]  /*5f60*/  IADD3 R7, P1, R222, R6, RZ ;  /* 0x00000006de077210 */ /* 0x000fca0007f3e0ff */
[----:B------:R-:W-:Y:S01]  /*5f70*/  IMAD.X R15, R18, 0x1, R217, P1 ;  /* 0x00000001120f7824 */ /* 0x000fe200008e06d9 */
[----:B------:R-:W-:-:S04]  /*5f80*/  LEA R14, P1, R7, R22, 0x1 ;  /* 0x00000016070e7211 */ /* 0x000fc800078208ff */
[----:B------:R-:W-:-:S05]  /*5f90*/  LEA.HI.X R15, R7, R23, R15, 0x1, P1 ;  /* 0x00000017070f7211 */ /* 0x000fca00008f0c0f */
[----:B------:R1:W2:Y:S01]  /*5fa0*/  @P0 LDG.E.LTC128B.U16 R11, desc[UR36][R14.64] ;  /* 0x000000240e0b0981 */ /* 0x0002a2000c1e1520 */
[----:B------:R-:W-:Y:S01]  /*5fb0*/  IADD3 R6, P1, R12, R6, RZ ;  /* 0x000000060c067210 */ /* 0x000fe20007f3e0ff */
[----:B------:R-:W-:Y:S01]  /*5fc0*/  BSSY B1, `(.L_x_33) ;  /* 0x0000016000017945 */ /* 0x000fe20003800000 */
[----:B------:R-:W-:-:S03]  /*5fd0*/  ISETP.GT.AND P2, PT, R0, 0x8, P2 ;  /* 0x000000080000780c */ /* 0x000fc60001744270 */
[----:B------:R-:W-:Y:S02]  /*5fe0*/  IMAD.X R7, R13, 0x1, R18, P1 ;  /* 0x000000010d077824 */ /* 0x000fe400008e0612 */
[----:B------:R-:W-:-:S04]  /*5ff0*/  IMAD.WIDE.U32 R6, R220, UR43, R6 ;  /* 0x0000002bdc067c25 */ /* 0x000fc8000f8e0006 */
[----:B------:R-:W-:Y:S01]  /*6000*/  IMAD.IADD R7, R219, 0x1, R7 ;  /* 0x00000001db077824 */ /* 0x000fe200078e0207 */
[C---:B------:R-:W-:Y:S01]  /*6010*/  LEA R18, P1, R6.reuse, R22, 0x1 ;  /* 0x0000001606127211 */ /* 0x040fe200078208ff */
[----:B-1----:R-:W-:Y:S02]  /*6020*/  IMAD.U32 R15, RZ, RZ, UR6 ;  /* 0x00000006ff0f7e24 */ /* 0x002fe4000f8e00ff */
[----:B------:R-:W-:Y:S01]  /*6030*/  IMAD.U32 R14, RZ, RZ, UR7 ;  /* 0x00000007ff0e7e24 */ /* 0x000fe2000f8e00ff */
[----:B------:R-:W-:Y:S01]  /*6040*/  LEA.HI.X R19, R6, R23, R7, 0x1, P1 ;  /* 0x0000001706137211 */ /* 0x000fe200008f0c07 */
[----:B------:R-:W-:-:S04]  /*6050*/  IMAD.U32 R6, RZ, RZ, UR6 ;  /* 0x00000006ff067e24 */ /* 0x000fc8000f8e00ff */
[----:B------:R-:W-:-:S05]  /*6060*/  IMAD.SHL.U32 R226, R6, 0x10, RZ ;  /* 0x0000001006e27824 */ /* 0x000fca00078e00ff */
[----:B------:R-:W-:Y:S01]  /*6070*/  IADD3 R6, P1, R226, R4, RZ ;  /* 0x00000004e2067210 */ /* 0x000fe20007f3e0ff */
[----:B--2---:R-:W-:-:S04]  /*6080*/  IMAD.U32 R7, R11, 0x10000, RZ ;  /* 0x000100000b077824 */ /* 0x004fc800078e00ff */
[----:B------:R-:W-:-:S04]  /*6090*/  FMUL R7, R7, R16 ;  /* 0x0000001007077220 */ /* 0x000fc80000400000 */
[----:B---3--:R-:W-:Y:S01]  /*60a0*/  FFMA R7, R221, R2, R7 ;  /* 0x00000002dd077223 */ /* 0x008fe20000000007 */
[----:B------:R-:W-:-:S04]  /*60b0*/  SHF.L.U64.HI R221, R15, 0x4, R14 ;  /* 0x000000040fdd7819 */ /* 0x000fc8000001020e */
[----:B------:R-:W-:-:S04]  /*60c0*/  F2FP.BF16.F32.PACK_AB R7, RZ, R7 ;  /* 0x00000007ff07723e */ /* 0x000fc800000010ff */
[----:B------:R-:W-:Y:S01]  /*60d0*/  PRMT R14, R7, 0x7610, R14 ;  /* 0x00007610070e7816 */ /* 0x000fe2000000000e */
[----:B------:R-:W-:-:S05]  /*60e0*/  IMAD.X R7, R221, 0x1, R5, P1 ;  /* 0x00000001dd077824 */ /* 0x000fca00008e0605 */
[----:B------:R1:W-:Y:S01]  /*60f0*/  @P0 STG.E.U16 desc[UR36][R6.64], R14 ;  /* 0x0000000e06000986 */ /* 0x0003e2000c101524 */
[----:B------:R-:W-:Y:S05]  /*6100*/  @!P2 BRA `(.L_x_34) ;  /* 0x000000000004a947 */ /* 0x000fea0003800000 */
[----:B------:R2:W5:Y:S02]  /*6110*/  LDG.E.LTC128B.U16 R11, desc[UR36][R18.64+0x2] ;  /* 0x00000224120b7981 */ /* 0x000564000c1e1520 */
.L_x_34:
[----:B------:R-:W-:Y:S05]  /*6120*/  BSYNC B1 ;  /* 0x0000000000017941 */ /* 0x000fea0003800000 */
.L_x_33:
[----:B------:R-:W3:Y:S01]  /*6130*/  LDL.LU R15, [R1+0x48c] ;  /* 0x00048c00010f7983 */ /* 0x000ee20000300800 */
[----:B-1---5:R-:W-:Y:S01]  /*6140*/  IMAD.U32 R14, R11, 0x10000, RZ ;  /* 0x000100000b0e7824 */ /* 0x022fe200078e00ff */
[----:B------:R-:W-:Y:S01]  /*6150*/  ISETP.GT.AND P4, PT, R3, 0x8, PT ;  /* 0x000000080300780c */ /* 0x000fe20003f84270 */
[----:B------:R-:W-:Y:S01]  /*6160*/  BSSY B1, `(.L_x_35) ;  /* 0x000000a000017945 */ /* 0x000fe20003800000 */
[----:B------:R-:W-:Y:S01]  /*6170*/  LOP3.LUT R17, R17, 0xfffffffb, RZ, 0xc0, !PT ;  /* 0xfffffffb11117812 */ /* 0x000fe200078ec0ff */
[----:B------:R-:W-:Y:S01]  /*6180*/  FMUL R14, R14, R16 ;  /* 0x000000100e0e7220 */ /* 0x000fe20000400000 */
[----:B------:R-:W-:-:S09]  /*6190*/  ISETP.GT.AND P0, PT, R0, RZ, P4 ;  /* 0x000000ff0000720c */ /* 0x000fd20002704270 */
[----:B------:R-:W-:Y:S01]  /*61a0*/  @P4 LOP3.LUT R17, R17, 0x4, RZ, 0xfc, !PT ;  /* 0x0000000411114812 */ /* 0x000fe200078efcff */
[----:B---3--:R-:W-:-:S05]  /*61b0*/  FFMA R14, R15, R2, R14 ;  /* 0x000000020f0e7223 */ /* 0x008fca000000000e */
[----:B------:R-:W-:-:S05]  /*61c0*/  F2FP.BF16.F32.PACK_AB R14, RZ, R14 ;  /* 0x0000000eff0e723e */ /* 0x000fca00000010ff */
[----:B------:R1:W-:Y:S01]  /*61d0*/  @P2 STG.E.U16 desc[UR36][R6.64+0x2], R14 ;  /* 0x0000020e06002986 */ /* 0x0003e2000c101524 */
[----:B------:R-:W-:Y:S05]  /*61e0*/  @!P0 BRA `(.L_x_36) ;  /* 0x0000000000048947 */ /* 0x000fea0003800000 */
[----:B------:R3:W5:Y:S02]  /*61f0*/  LDG.E.LTC128B.U16 R11, desc[UR36][R20.64+0x10] ;  /* 0x00001024140b7981 */ /* 0x000764000c1e1520 */
.L_x_36:
[----:B------:R-:W-:Y:S05]  /*6200*/  BSYNC B1 ;  /* 0x0000000000017941 */ /* 0x000fea0003800000 */
.L_x_35:
[----:B------:R-:W4:Y:S01]  /*6210*/  LDL.LU R15, [R1+0x490] ;  /* 0x00049000010f7983 */ /* 0x000f220000300800 */
[----:B-1---5:R-:W-:Y:S01]  /*6220*/  IMAD.U32 R14, R11, 0x10000, RZ ;  /* 0x000100000b0e7824 */ /* 0x022fe200078e00ff */
[----:B------:R-:W-:Y:S01]  /*6230*/  ISETP.GT.AND P3, PT, R3, 0x9, PT ;  /* 0x000000090300780c */ /* 0x000fe20003f64270 */
[----:B------:R-:W-:Y:S01]  /*6240*/  BSSY B1, `(.L_x_37) ;  /* 0x000000a000017945 */ /* 0x000fe20003800000 */
[----:B------:R-:W-:Y:S01]  /*6250*/  LOP3.LUT R17, R17, 0xfffffff7, RZ, 0xc0, !PT ;  /* 0xfffffff711117812 */ /* 0x000fe200078ec0ff */
[----:B------:R-:W-:Y:S01]  /*6260*/  FMUL R14, R14, R16 ;  /* 0x000000100e0e7220 */ /* 0x000fe20000400000 */
[----:B------:R-:W-:-:S09]  /*6270*/  ISETP.GT.AND P1, PT, R0, RZ, P3 ;  /* 0x000000ff0000720c */ /* 0x000fd20001f24270 */
[----:B------:R-:W-:Y:S01]  /*6280*/  @P3 LOP3.LUT R17, R17, 0x8, RZ, 0xfc, !PT ;  /* 0x0000000811113812 */ /* 0x000fe200078efcff */
[----:B----4-:R-:W-:-:S05]  /*6290*/  FFMA R14, R15, R2, R14 ;  /* 0x000000020f0e7223 */ /* 0x010fca000000000e */
[----:B------:R-:W-:-:S05]  /*62a0*/  F2FP.BF16.F32.PACK_AB R14, RZ, R14 ;  /* 0x0000000eff0e723e */ /* 0x000fca00000010ff */
[----:B------:R1:W-:Y:S01]  /*62b0*/  @P0 STG.E.U16 desc[UR36][R4.64+0x10], R14 ;  /* 0x0000100e04000986 */ /* 0x0003e2000c101524 */
[----:B------:R-:W-:Y:S05]  /*62c0*/  @!P1 BRA `(.L_x_38) ;  /* 0x0000000000049947 */ /* 0x000fea0003800000 */
[----:B------:R4:W5:Y:S02]  /*62d0*/  LDG.E.LTC128B.U16 R11, desc[UR36][R20.64+0x12] ;  /* 0x00001224140b7981 */ /* 0x000964000c1e1520 */
.L_x_38:
[----:B------:R-:W-:Y:S05]  /*62e0*/  BSYNC B1 ;  /* 0x0000000000017941 */ /* 0x000fea0003800000 */
.L_x_37:
[----:B------:R-:W2:Y:S01]  /*62f0*/  LDL.LU R15, [R1+0x494] ;  /* 0x00049400010f7983 */ /* 0x000ea20000300800 */
[----:B-1---5:R-:W-:Y:S01]  /*6300*/  IMAD.U32 R14, R11, 0x10000, RZ ;  /* 0x000100000b0e7824 */ /* 0x022fe200078e00ff */
[----:B------:R-:W-:Y:S01]  /*6310*/  ISETP.GT.AND P2, PT, R0, 0x8, P4 ;  /* 0x000000080000780c */ /* 0x000fe20002744270 */
[----:B------:R-:W-:Y:S02]  /*6320*/  BSSY B1, `(.L_x_39) ;  /* 0x0000007000017945 */ /* 0x000fe40003800000 */
[----:B------:R-:W-:-:S04]  /*6330*/  FMUL R14, R14, R16 ;  /* 0x000000100e0e7220 */ /* 0x000fc80000400000 */
[----:B--2---:R-:W-:-:S05]  /*6340*/  FFMA R14, R15, R2, R14 ;  /* 0x000000020f0e7223 */ /* 0x004fca000000000e */
[----:B------:R-:W-:-:S05]  /*6350*/  F2FP.BF16.F32.PACK_AB R14, RZ, R14 ;  /* 0x0000000eff0e723e */ /* 0x000fca00000010ff */
[----:B------:R1:W-:Y:S01]  /*6360*/  @P1 STG.E.U16 desc[UR36][R4.64+0x12], R14 ;  /* 0x0000120e04001986 */ /* 0x0003e2000c101524 */
[----:B------:R-:W-:Y:S05]  /*6370*/  @!P2 BRA `(.L_x_40) ;  /* 0x000000000004a947 */ /* 0x000fea0003800000 */
[----:B------:R2:W5:Y:S02]  /*6380*/  LDG.E.LTC128B.U16 R11, desc[UR36][R18.64+0x10] ;  /* 0x00001024120b7981 */ /* 0x000564000c1e1520 */
.L_x_40:
[----:B------:R-:W-:Y:S05]  /*6390*/  BSYNC B1 ;  /* 0x0000000000017941 */ /* 0x000fea0003800000 */
.L_x_39:
[----:B------:R-:W3:Y:S01]  /*63a0*/  LDL.LU R15, [R1+0x498] ;  /* 0x00049800010f7983 */ /* 0x000ee20000300800 */
[----:B-1---5:R-:W-:Y:S01]  /*63b0*/  IMAD.U32 R14, R11, 0x10000, RZ ;  /* 0x000100000b0e7824 */ /* 0x022fe200078e00ff */
[----:B------:R-:W-:Y:S01]  /*63c0*/  ISETP.GT.AND P0, PT, R0, 0x8, P3 ;  /* 0x000000080000780c */ /* 0x000fe20001f04270 */
[----:B------:R-:W-:Y:S02]  /*63d0*/  BSSY B1, `(.L_x_41) ;  /* 0x0000007000017945 */ /* 0x000fe40003800000 */
[----:B------:R-:W-:-:S04]  /*63e0*/  FMUL R14, R14, R16 ;  /* 0x000000100e0e7220 */ /* 0x000fc80000400000 */
[----:B---3--:R-:W-:-:S05]  /*63f0*/  FFMA R14, R15, R2, R14 ;  /* 0x000000020f0e7223 */ /* 0x008fca000000000e */
[----:B------:R-:W-:-:S05]  /*6400*/  F2FP.BF16.F32.PACK_AB R14, RZ, R14 ;  /* 0x0000000eff0e723e */ /* 0x000fca00000010ff */
[----:B------:R1:W-:Y:S01]  /*6410*/  @P2 STG.E.U16 desc[UR36][R6.64+0x10], R14 ;  /* 0x0000100e06002986 */ /* 0x0003e2000c101524 */
[----:B------:R-:W-:Y:S05]  /*6420*/  @!P0 BRA `(.L_x_42) ;  /* 0x0000000000048947 */ /* 0x000fea0003800000 */
[----:B------:R3:W5:Y:S02]  /*6430*/  LDG.E.LTC128B.U16 R11, desc[UR36][R18.64+0x12] ;  /* 0x00001224120b7981 */ /* 0x000764000c1e1520 */
.L_x_42:
[----:B------:R-:W-:Y:S05]  /*6440*/  BSYNC B1 ;  /* 0x0000000000017941 */ /* 0x000fea0003800000 */
.L_x_41:
[----:B------:R-:W2:Y:S01]  /*6450*/  LDL.LU R15, [R1+0x49c] ;  /* 0x00049c00010f7983 */ /* 0x000ea20000300800 */
[----:B-1---5:R-:W-:Y:S01]  /*6460*/  IMAD.U32 R14, R11, 0x10000, RZ ;  /* 0x000100000b0e7824 */ /* 0x022fe200078e00ff */
[----:B------:R-:W-:Y:S01]  /*6470*/  ISETP.GT.AND P3, PT, R3, 0x10, PT ;  /* 0x000000100300780c */ /* 0x000fe20003f64270 */
[----:B------:R-:W-:Y:S01]  /*6480*/  BSSY B1, `(.L_x_43) ;  /* 0x000000a000017945 */ /* 0x000fe20003800000 */
[----:B------:R-:W-:Y:S01]  /*6490*/  LOP3.LUT R17, R17, 0xffffffef, RZ, 0xc0, !PT ;  /* 0xffffffef11117812 */ /* 0x000fe200078ec0ff */
[----:B------:R-:W-:Y:S01]  /*64a0*/  FMUL R14, R14, R16 ;  /* 0x000000100e0e7220 */ /* 0x000fe20000400000 */
[----:B------:R-:W-:-:S09]  /*64b0*/  ISETP.GT.AND P1, PT, R0, RZ, P3 ;  /* 0x000000ff0000720c */ /* 0x000fd20001f24270 */
[----:B------:R-:W-:Y:S01]  /*64c0*/  @P3 LOP3.LUT R17, R17, 0x10, RZ, 0xfc, !PT ;  /* 0x0000001011113812 */ /* 0x000fe200078efcff */
[----:B--2---:R-:W-:-:S05]  /*64d0*/  FFMA R14, R15, R2, R14 ;  /* 0x000000020f0e7223 */ /* 0x004fca000000000e */
[----:B------:R-:W-:-:S05]  /*64e0*/  F2FP.BF16.F32.PACK_AB R14, RZ, R14 ;  /* 0x0000000eff0e723e */ /* 0x000fca00000010ff */
[----:B------:R1:W-:Y:S01]  /*64f0*/  @P0 STG.E.U16 desc[UR36][R6.64+0x12], R14 ;  /* 0x0000120e06000986 */ /* 0x0003e2000c101524 */
[----:B------:R-:W-:Y:S05]  /*6500*/  @!P1 BRA `(.L_x_44) ;  /* 0x0000000000049947 */ /* 0x000fea0003800000 */
[----:B------:R2:W5:Y:S02]  /*6510*/  LDG.E.LTC128B.U16 R11, desc[UR36][R20.64+0x20] ;  /* 0x00002024140b7981 */ /* 0x000564000c1e1520 */
.L_x_44:
[----:B------:R-:W-:Y:S05]  /*6520*/  BSYNC B1 ;  /* 0x0000000000017941 */ /* 0x000fea0003800000 */
.L_x_43:
        /* <DEDUP_REMOVED lines=13> */
.L_x_46:
[----:B------:R-:W-:Y:S05]  /*6600*/  BSYNC B1 ;  /* 0x0000000000017941 */ /* 0x000fea0003800000 */
.L_x_45:
[----:B------:R-:W2:Y:S01]  /*6610*/  LDL.LU R15, [R1+0x4a4] ;  /* 0x0004a400010f7983 */ /* 0x000ea20000300800 */
[----:B-1---5:R-:W-:Y:S01]  /*6620*/  IMAD.U32 R14, R11, 0x10000, RZ ;  /* 0x000100000b0e7824 */ /* 0x022fe200078e00ff */
[----:B------:R-:W-:Y:S03]  /*6630*/  BSSY B1, `(.L_x_47) ;  /* 0x0000008000017945 */ /* 0x000fe60003800000 */
[----:B------:R-:W-:-:S04]  /*6640*/  FMUL R14, R14, R16 ;  /* 0x000000100e0e7220 */ /* 0x000fc80000400000 */
[----:B--2---:R-:W-:-:S05]  /*6650*/  FFMA R14, R15, R2, R14 ;  /* 0x000000020f0e7223 */ /* 0x004fca000000000e */
[----:B------:R-:W-:-:S05]  /*6660*/  F2FP.BF16.F32.PACK_AB R14, RZ, R14 ;  /* 0x0000000eff0e723e */ /* 0x000fca00000010ff */
[----:B------:R1:W-:Y:S01]  /*6670*/  @P0 STG.E.U16 desc[UR36][R4.64+0x22], R14 ;  /* 0x0000220e04000986 */ /* 0x0003e2000c101524 */
[----:B------:R-:W-:-:S13]  /*6680*/  ISETP.GT.AND P0, PT, R0, 0x8, P3 ;  /* 0x000000080000780c */ /* 0x000fda0001f04270 */
[----:B-1----:R-:W-:Y:S05]  /*6690*/  @!P0 BRA `(.L_x_48) ;  /* 0x0000000000048947 */ /* 0x002fea0003800000 */
[----:B------:R1:W5:Y:S02]  /*66a0*/  LDG.E.LTC128B.U16 R11, desc[UR36][R18.64+0x20] ;  /* 0x00002024120b7981 */ /* 0x000364000c1e1520 */
.L_x_48:
[----:B------:R-:W-:Y:S05]  /*66b0*/  BSYNC B1 ;  /* 0x0000000000017941 */ /* 0x000fea0003800000 */
.L_x_47:
[----:B------:R-:W2:Y:S01]  /*66c0*/  LDL.LU R15, [R1+0x4a8] ;  /* 0x0004a800010f7983 */ /* 0x000ea20000300800 */
[----:B-----5:R-:W-:Y:S01]  /*66d0*/  IMAD.U32 R14, R11, 0x10000, RZ ;  /* 0x000100000b0e7824 */ /* 0x020fe200078e00ff */
[----:B------:R-:W-:Y:S03]  /*66e0*/  BSSY B1, `(.L_x_49) ;  /* 0x0000008000017945 */ /* 0x000fe60003800000 */
[----:B------:R-:W-:-:S04]  /*66f0*/  FMUL R14, R14, R16 ;  /* 0x000000100e0e7220 */ /* 0x000fc80000400000 */
[----:B--2---:R-:W-:-:S05]  /*6700*/  FFMA R14, R15, R2, R14 ;  /* 0x000000020f0e7223 */ /* 0x004fca000000000e */
[----:B------:R-:W-:-:S05]  /*6710*/  F2FP.BF16.F32.PACK_AB R14, RZ, R14 ;  /* 0x0000000eff0e723e */ /* 0x000fca00000010ff */
[----:B------:R2:W-:Y:S01]  /*6720*/  @P0 STG.E.U16 desc[UR36][R6.64+0x20], R14 ;  /* 0x0000200e06000986 */ /* 0x0005e2000c101524 */
[----:B------:R-:W-:-:S13]  /*6730*/  ISETP.GT.AND P0, PT, R0, 0x8, P2 ;  /* 0x000000080000780c */ /* 0x000fda0001704270 */
[----:B--2---:R-:W-:Y:S05]  /*6740*/  @!P0 BRA `(.L_x_50) ;  /* 0x0000000000048947 */ /* 0x004fea0003800000 */
[----:B------:R2:W5:Y:S02]  /*6750*/  LDG.E.LTC128B.U16 R11, desc[UR36][R18.64+0x22] ;  /* 0x00002224120b7981 */ /* 0x000564000c1e1520 */
.L_x_50:
[----:B------:R-:W-:Y:S05]  /*6760*/  BSYNC B1 ;  /* 0x0000000000017941 */ /* 0x000fea0003800000 */
.L_x_49:
[----:B------:R-:W3:Y:S01]  /*6770*/  LDL.LU R15, [R1+0x4ac] ;  /* 0x0004ac00010f7983 */ /* 0x000ee20000300800 */
[----:B-----5:R-:W-:Y:S01]  /*6780*/  IMAD.U32 R14, R11, 0x10000, RZ ;  /* 0x000100000b0e7824 */ /* 0x020fe200078e00ff */
[----:B------:R-:W-:Y:S01]  /*6790*/  ISETP.GT.AND P2, PT, R3, 0x18, PT ;  /* 0x000000180300780c */ /* 0x000fe20003f44270 */
[----:B------:R-:W-:Y:S01]  /*67a0*/  BSSY B1, `(.L_x_51) ;  /* 0x000000a000017945 */ /* 0x000fe20003800000 */
[----:B------:R-:W-:Y:S01]  /*67b0*/  LOP3.LUT R218, R218, 0xfffffbff, RZ, 0xc0, !PT ;  /* 0xfffffbffdada7812 */ /* 0x000fe200078ec0ff */
[----:B------:R-:W-:-:S10]  /*67c0*/  FMUL R14, R14, R16 ;  /* 0x000000100e0e7220 */ /* 0x000fd40000400000 */
[----:B------:R-:W-:Y:S01]  /*67d0*/  @P2 LOP3.LUT R218, R218, 0x400, RZ, 0xfc, !PT ;  /* 0x00000400dada2812 */ /* 0x000fe200078efcff */
[----:B---3--:R-:W-:-:S05]  /*67e0*/  FFMA R14, R15, R2, R14 ;  /* 0x000000020f0e7223 */ /* 0x008fca000000000e */
[----:B------:R-:W-:-:S05]  /*67f0*/  F2FP.BF16.F32.PACK_AB R14, RZ, R14 ;  /* 0x0000000eff0e723e */ /* 0x000fca00000010ff */
[----:B------:R3:W-:Y:S01]  /*6800*/  @P0 STG.E.U16 desc[UR36][R6.64+0x22], R14 ;  /* 0x0000220e06000986 */ /* 0x0007e2000c101524 */
[----:B------:R-:W-:-:S13]  /*6810*/  ISETP.GT.AND P0, PT, R0, RZ, P2 ;  /* 0x000000ff0000720c */ /* 0x000fda0001704270 */
[----:B---3--:R-:W-:Y:S05]  /*6820*/  @!P0 BRA `(.L_x_52) ;  /* 0x0000000000048947 */ /* 0x008fea0003800000 */
[----:B------:R3:W5:Y:S02]  /*6830*/  LDG.E.LTC128B.U16 R11, desc[UR36][R20.64+0x30] ;  /* 0x00003024140b7981 */ /* 0x000764000c1e1520 */
.L_x_52:
[----:B------:R-:W-:Y:S05]  /*6840*/  BSYNC B1 ;  /* 0x0000000000017941 */ /* 0x000fea0003800000 */
.L_x_51:
[----:B------:R-:W2:Y:S01]  /*6850*/  LDL.LU R15, [R1+0x4b0] ;  /* 0x0004b000010f7983 */ /* 0x000ea20000300800 */
[----:B-----5:R-:W-:Y:S01]  /*6860*/  IMAD.U32 R14, R11, 0x10000, RZ ;  /* 0x000100000b0e7824 */ /* 0x020fe200078e00ff */
[----:B------:R-:W-:Y:S01]  /*6870*/  ISETP.GT.AND P1, PT, R3, 0x19, PT ;  /* 0x000000190300780c */ /* 0x000fe20003f24270 */
[----:B------:R-:W-:Y:S01]  /*6880*/  BSSY B1, `(.L_x_53) ;  /* 0x000000a000017945 */ /* 0x000fe20003800000 */
[----:B------:R-:W-:Y:S01]  /*6890*/  LOP3.LUT R218, R218, 0xfffffdff, RZ, 0xc0, !PT ;  /* 0xfffffdffdada7812 */ /* 0x000fe200078ec0ff */
[----:B------:R-:W-:-:S10]  /*68a0*/  FMUL R14, R14, R16 ;  /* 0x000000100e0e7220 */ /* 0x000fd40000400000 */
[----:B------:R-:W-:Y:S01]  /*68b0*/  @P1 LOP3.LUT R218, R218, 0x200, RZ, 0xfc, !PT ;  /* 0x00000200dada1812 */ /* 0x000fe200078efcff */
[----:B--2---:R-:W-:-:S05]  /*68c0*/  FFMA R14, R15, R2, R14 ;  /* 0x000000020f0e7223 */ /* 0x004fca000000000e */
[----:B------:R-:W-:-:S05]  /*68d0*/  F2FP.BF16.F32.PACK_AB R14, RZ, R14 ;  /* 0x0000000eff0e723e */ /* 0x000fca00000010ff */
[----:B------:R2:W-:Y:S01]  /*68e0*/  @P0 STG.E.U16 desc[UR36][R4.64+0x30], R14 ;  /* 0x0000300e04000986 */ /* 0x0005e2000c101524 */
[----:B------:R-:W-:-:S13]  /*68f0*/  ISETP.GT.AND P0, PT, R0, RZ, P1 ;  /* 0x000000ff0000720c */ /* 0x000fda0000f04270 */
[----:B--2---:R-:W-:Y:S05]  /*6900*/  @!P0 BRA `(.L_x_54) ;  /* 0x0000000000048947 */ /* 0x004fea0003800000 */
[----:B------:R2:W5:Y:S02]  /*6910*/  LDG.E.LTC128B.U16 R11, desc[UR36][R20.64+0x32] ;  /* 0x00003224140b7981 */ /* 0x000564000c1e1520 */
.L_x_54:
[----:B------:R-:W-:Y:S05]  /*6920*/  BSYNC B1 ;  /* 0x0000000000017941 */ /* 0x000fea0003800000 */
.L_x_53:
[----:B------:R-:W3:Y:S01]  /*6930*/  LDL.LU R15, [R1+0x4b4] ;  /* 0x0004b400010f7983 */ /* 0x000ee20000300800 */
[----:B-----5:R-:W-:Y:S01]  /*6940*/  IMAD.U32 R14, R11, 0x10000, RZ ;  /* 0x000100000b0e7824 */ /* 0x020fe200078e00ff */
[----:B------:R-:W-:Y:S03]  /*6950*/  BSSY B1, `(.L_x_55) ;  /* 0x0000008000017945 */ /* 0x000fe60003800000 */
[----:B------:R-:W-:-:S04]  /*6960*/  FMUL R14, R14, R16 ;  /* 0x000000100e0e7220 */ /* 0x000fc80000400000 */
[----:B---3--:R-:W-:-:S05]  /*6970*/  FFMA R14, R15, R2, R14 ;  /* 0x000000020f0e7223 */ /* 0x008fca000000000e */
[----:B------:R-:W-:-:S05]  /*6980*/  F2FP.BF16.F32.PACK_AB R14, RZ, R14 ;  /* 0x0000000eff0e723e */ /* 0x000fca00000010ff */
[----:B------:R3:W-:Y:S01]  /*6990*/  @P0 STG.E.U16 desc[UR36][R4.64+0x32], R14 ;  /* 0x0000320e04000986 */ /* 0x0007e2000c101524 */
[----:B------:R-:W-:-:S13]  /*69a0*/  ISETP.GT.AND P0, PT, R0, 0x8, P2 ;  /* 0x000000080000780c */ /* 0x000fda0001704270 */
[----:B---3--:R-:W-:Y:S05]  /*69b0*/  @!P0 BRA `(.L_x_56) ;  /* 0x0000000000048947 */ /* 0x008fea0003800000 */
[----:B------:R3:W5:Y:S02]  /*69c0*/  LDG.E.LTC128B.U16 R11, desc[UR36][R18.64+0x30] ;  /* 0x00003024120b7981 */ /* 0x000764000c1e1520 */
.L_x_56:
[----:B------:R-:W-:Y:S05]  /*69d0*/  BSYNC B1 ;  /* 0x0000000000017941 */ /* 0x000fea0003800000 */
.L_x_55:
        /* <DEDUP_REMOVED lines=10> */
.L_x_58:
[----:B------:R-:W-:Y:S05]  /*6a80*/  BSYNC B1 ;  /* 0x0000000000017941 */ /* 0x000fea0003800000 */
.L_x_57:
        /* <DEDUP_REMOVED lines=13> */
.L_x_60:
[----:B------:R-:W-:Y:S05]  /*6b60*/  BSYNC B1 ;  /* 0x0000000000017941 */ /* 0x000fea0003800000 */
.L_x_59:
        /* <DEDUP_REMOVED lines=13> */
.L_x_62:
[----:B------:R-:W-:Y:S05]  /*6c40*/  BSYNC B1 ;  /* 0x0000000000017941 */ /* 0x000fea0003800000 */
.L_x_61:
        /* <DEDUP_REMOVED lines=10> */
.L_x_64:
[----:B------:R-:W-:Y:S05]  /*6cf0*/  BSYNC B1 ;  /* 0x0000000000017941 */ /* 0x000fea0003800000 */
.L_x_63:
        /* <DEDUP_REMOVED lines=10> */
.L_x_66:
[----:B------:R-:W-:Y:S05]  /*6da0*/  BSYNC B1 ;  /* 0x0000000000017941 */ /* 0x000fea0003800000 */
.L_x_65:
        /* <DEDUP_REMOVED lines=13> */
.L_x_68:
[----:B------:R-:W-:Y:S05]  /*6e80*/  BSYNC B1 ;  /* 0x0000000000017941 */ /* 0x000fea0003800000 */
.L_x_67:
        /* <DEDUP_REMOVED lines=13> */
.L_x_70:
[----:B------:R-:W-:Y:S05]  /*6f60*/  BSYNC B1 ;  /* 0x0000000000017941 */ /* 0x000fea0003800000 */
.L_x_69:
        /* <DEDUP_REMOVED lines=10> */
.L_x_72:
[----:B------:R-:W-:Y:S05]  /*7010*/  BSYNC B1 ;  /* 0x0000000000017941 */ /* 0x000fea0003800000 */
.L_x_71:
        /* <DEDUP_REMOVED lines=10> */
.L_x_74:
[----:B------:R-:W-:Y:S05]  /*70c0*/  BSYNC B1 ;  /* 0x0000000000017941 */ /* 0x000fea0003800000 */
.L_x_73:
        /* <DEDUP_REMOVED lines=13> */
.L_x_76:
[----:B------:R-:W-:Y:S05]  /*71a0*/  BSYNC B1 ;  /* 0x0000000000017941 */ /* 0x000fea0003800000 */
.L_x_75:
        /* <DEDUP_REMOVED lines=13> */
.L_x_78:
[----:B------:R-:W-:Y:S05]  /*7280*/  BSYNC B1 ;  /* 0x0000000000017941 */ /* 0x000fea0003800000 */
.L_x_77:
        /* <DEDUP_REMOVED lines=10> */
.L_x_80:
[----:B------:R-:W-:Y:S05]  /*7330*/  BSYNC B1 ;  /* 0x0000000000017941 */ /* 0x000fea0003800000 */
.L_x_79:
        /* <DEDUP_REMOVED lines=10> */
.L_x_82:
[----:B------:R-:W-:Y:S05]  /*73e0*/  BSYNC B1 ;  /* 0x0000000000017941 */ /* 0x000fea0003800000 */
.L_x_81:
        /* <DEDUP_REMOVED lines=13> */
.L_x_84:
[----:B------:R-:W-:Y:S05]  /*74c0*/  BSYNC B1 ;  /* 0x0000000000017941 */ /* 0x000fea0003800000 */
.L_x_83:
        /* <DEDUP_REMOVED lines=13> */
.L_x_86:
[----:B------:R-:W-:Y:S05]  /*75a0*/  BSYNC B1 ;  /* 0x0000000000017941 */ /* 0x000fea0003800000 */
.L_x_85:
        /* <DEDUP_REMOVED lines=10> */
.L_x_88:
[----:B------:R-:W-:Y:S05]  /*7650*/  BSYNC B1 ;  /* 0x0000000000017941 */ /* 0x000fea0003800000 */
.L_x_87:
        /* <DEDUP_REMOVED lines=10> */
.L_x_90:
[----:B------:R-:W-:Y:S05]  /*7700*/  BSYNC B1 ;  /* 0x0000000000017941 */ /* 0x000fea0003800000 */
.L_x_89:
        /* <DEDUP_REMOVED lines=13> */
.L_x_92:
[----:B------:R-:W-:Y:S05]  /*77e0*/  BSYNC B1 ;  /* 0x0000000000017941 */ /* 0x000fea0003800000 */
.L_x_91:
        /* <DEDUP_REMOVED lines=13> */
.L_x_94:
[----:B------:R-:W-:Y:S05]  /*78c0*/  BSYNC B1 ;  /* 0x0000000000017941 */ /* 0x000fea0003800000 */
.L_x_93:
        /* <DEDUP_REMOVED lines=10> */
.L_x_96:
[----:B------:R-:W-:Y:S05]  /*7970*/  BSYNC B1 ;  /* 0x0000000000017941 */ /* 0x000fea0003800000 */
.L_x_95:
        /* <DEDUP_REMOVED lines=10> */
.L_x_98:
[----:B------:R-:W-:Y:S05]  /*7a20*/  BSYNC B1 ;  /* 0x0000000000017941 */ /* 0x000fea0003800000 */
.L_x_97:
[----:B------:R-:W3:Y:S01]  /*7a30*/  LDL.LU R15, [R1+0x50c] ;  /* 0x00050c00010f7983 */ /* 0x000ee20000300800 */
[----:B-----5:R-:W-:Y:S01]  /*7a40*/  IMAD.U32 R14, R11, 0x10000, RZ ;  /* 0x000100000b0e7824 */ /* 0x020fe200078e00ff */
[----:B------:R-:W-:Y:S01]  /*7a50*/  ISETP.GT.AND P2, PT, R3, 0x48, PT ;  /* 0x000000480300780c */ /* 0x000fe20003f44270 */
[----:B------:R-:W-:Y:S01]  /*7a60*/  BSSY B1, `(.L_x_99) ;  /* 0x000000b000017945 */ /* 0x000fe20003800000 */
[----:B------:R-:W-:Y:S01]  /*7a70*/  LOP3.LUT R17, R17, 0xbfffffff, RZ, 0xc0, !PT ;  /* 0xbfffffff11117812 */ /* 0x000fe200078ec0ff */
[----:B------:R-:W-:Y:S01]  /*7a80*/  FMUL R14, R14, R16 ;  /* 0x000000100e0e7220 */ /* 0x000fe20000400000 */
[----:B------:R-:W-:-:S09]  /*7a90*/  PRMT R230, R11, 0x7610, R230 ;  /* 0x000076100be67816 */ /* 0x000fd200000000e6 */
[----:B------:R-:W-:Y:S01]  /*7aa0*/  @P2 LOP3.LUT R17, R17, 0x40000000, RZ, 0xfc, !PT ;  /* 0x4000000011112812 */ /* 0x000fe200078efcff */
[----:B---3--:R-:W-:-:S05]  /*7ab0*/  FFMA R14, R15, R2, R14 ;  /* 0x000000020f0e7223 */ /* 0x008fca000000000e */
[----:B------:R-:W-:-:S05]  /*7ac0*/  F2FP.BF16.F32.PACK_AB R14, RZ, R14 ;  /* 0x0000000eff0e723e */ /* 0x000fca00000010ff */
[----:B------:R3:W-:Y:S01]  /*7ad0*/  @P0 STG.E.U16 desc[UR36][R6.64+0x82], R14 ;  /* 0x0000820e06000986 */ /* 0x0007e2000c101524 */
[----:B------:R-:W-:-:S13]  /*7ae0*/  ISETP.GT.AND P0, PT, R0, RZ, P2 ;  /* 0x000000ff0000720c */ /* 0x000fda0001704270 */
[----:B---3--:R-:W-:Y:S05]  /*7af0*/  @!P0 BRA `(.L_x_100) ;  /* 0x0000000000048947 */ /* 0x008fea0003800000 */
[----:B------:R3:W5:Y:S02]  /*7b00*/  LDG.E.LTC128B.U16 R230, desc[UR36][R20.64+0x90] ;  /* 0x0000902414e67981 */ /* 0x000764000c1e1520 */
.L_x_100:
[----:B------:R-:W-:Y:S05]  /*7b10*/  BSYNC B1 ;  /* 0x0000000000017941 */ /* 0x000fea0003800000 */
.L_x_99:
        /* <DEDUP_REMOVED lines=10> */
[----:B------:R-:W-:-:S05]  /*7bc0*/  IADD3 R223, P0, R10, 0x80, RZ ;  /* 0x000000800adf7810 */ /* 0x000fca0007f1e0ff */
[----:B------:R-:W-:-:S04]  /*7bd0*/  IMAD.WIDE.U32 R14, R223, R8, R216 ;  /* 0x00000008df0e7225 */ /* 0x000fc800078e00d8 */
[----:B------:R-:W-:-:S04]  /*7be0*/  IMAD.WIDE.U32 R234, R223, R8, R224 ;  /* 0x00000008dfea7225 */ /* 0x000fc800078e00e0 */
[----:B--2---:R-:W-:Y:S01]  /*7bf0*/  IMAD.X R11, RZ, RZ, UR9, P0 ;  /* 0x00000009ff0b7e24 */ /* 0x004fe200080e06ff */
[----:B------:R-:W-:-:S03]  /*7c00*/  LEA R228, P0, R14, R22, 0x1 ;  /* 0x000000160ee47211 */ /* 0x000fc600078008ff */
[----:B------:R-:W-:-:S04]  /*7c10*/  IMAD R11, R11, R8, RZ ;  /* 0x000000080b0b7224 */ /* 0x000fc800078e02ff */
[----:B------:R-:W-:-:S04]  /*7c20*/  IMAD R231, R223, R9, R11 ;  /* 0x00000009dfe77224 */ /* 0x000fc800078e020b */
[----:B------:R-:W-:-:S05]  /*7c30*/  IMAD.IADD R11, R15, 0x1, R231 ;  /* 0x000000010f0b7824 */ /* 0x000fca00078e02e7 */
[----:B------:R-:W-:Y:S02]  /*7c40*/  LEA.HI.X R229, R14, R23, R11, 0x1, P0 ;  /* 0x000000170ee57211 */ /* 0x000fe400000f0c0b */
[----:B------:R-:W-:-:S05]  /*7c50*/  IADD3 R221, P0, R10, 0x100, RZ ;  /* 0x000001000add7810 */ /* 0x000fca0007f1e0ff */
[----:B------:R-:W-:Y:S02]  /*7c60*/  IMAD.X R10, RZ, RZ, UR9, P0 ;  /* 0x00000009ff0a7e24 */ /* 0x000fe400080e06ff */
[----:B------:R-:W-:-:S04]  /*7c70*/  IMAD.WIDE.U32 R232, R221, R8, R224 ;  /* 0x00000008dde87225 */ /* 0x000fc800078e00e0 */
[----:B------:R-:W-:-:S04]  /*7c80*/  IMAD R10, R10, R8, RZ ;  /* 0x000000080a0a7224 */ /* 0x000fc800078e02ff */
[C---:B------:R-:W-:Y:S02]  /*7c90*/  IMAD R9, R221.reuse, R9, R10 ;  /* 0x00000009dd097224 */ /* 0x040fe400078e020a */
[----:B------:R-:W-:-:S04]  /*7ca0*/  IMAD.WIDE.U32 R10, R221, R8, R216 ;  /* 0x00000008dd0a7225 */ /* 0x000fc800078e00d8 */
[----:B------:R-:W-:Y:S01]  /*7cb0*/  IMAD.IADD R11, R11, 0x1, R9 ;  /* 0x000000010b0b7824 */ /* 0x000fe200078e0209 */
[----:B------:R-:W-:Y:S01]  /*7cc0*/  LEA R236, P0, R10, R22, 0x1 ;  /* 0x000000160aec7211 */ /* 0x000fe200078008ff */
[----:B------:R-:W-:-:S03]  /*7cd0*/  IMAD.IADD R216, R9, 0x1, R233 ;  /* 0x0000000109d87824 */ /* 0x000fc600078e02e9 */
[----:B------:R-:W-:Y:S01]  /*7ce0*/  LEA.HI.X R237, R10, R23, R11, 0x1, P0 ;  /* 0x000000170aed7211 */ /* 0x000fe200000f0c0b */
[----:B------:R-:W-:-:S04]  /*7cf0*/  IMAD.WIDE.U32 R10, R223, R8, R12 ;  /* 0x00000008df0a7225 */ /* 0x000fc800078e000c */
[C---:B------:R-:W-:Y:S02]  /*7d00*/  IMAD.IADD R11, R231.reuse, 0x1, R11 ;  /* 0x00000001e70b7824 */ /* 0x040fe400078e020b */
[----:B------:R-:W-:Y:S02]  /*7d10*/  IMAD.IADD R223, R231, 0x1, R235 ;  /* 0x00000001e7df7824 */ /* 0x000fe400078e02eb */
[----:B------:R-:W-:-:S04]  /*7d20*/  IMAD.WIDE.U32 R10, R220, UR43, R10 ;  /* 0x0000002bdc0a7c25 */ /* 0x000fc8000f8e000a */
[----:B------:R-:W-:Y:S01]  /*7d30*/  IMAD.IADD R11, R219, 0x1, R11 ;  /* 0x00000001db0b7824 */ /* 0x000fe200078e020b */
[----:B------:R-:W-:-:S04]  /*7d40*/  LEA R14, P0, R10, R22, 0x1 ;  /* 0x000000160a0e7211 */ /* 0x000fc800078008ff */
[----:B------:R-:W-:Y:S01]  /*7d50*/  LEA.HI.X R15, R10, R23, R11, 0x1, P0 ;  /* 0x000000170a0f7211 */ /* 0x000fe200000f0c0b */
[----:B------:R-:W-:-:S04]  /*7d60*/  IMAD.WIDE.U32 R10, R221, R8, R12 ;  /* 0x00000008dd0a7225 */ /* 0x000fc800078e000c */
[----:B------:R-:W-:Y:S02]  /*7d70*/  IMAD.IADD R11, R9, 0x1, R11 ;  /* 0x00000001090b7824 */ /* 0x000fe400078e020b */
[----:B------:R-:W-:-:S04]  /*7d80*/  IMAD.WIDE.U32 R226, R220, UR43, R10 ;  /* 0x0000002bdce27c25 */ /* 0x000fc8000f8e000a */
[----:B------:R-:W-:Y:S01]  /*7d90*/  IMAD.IADD R11, R219, 0x1, R227 ;  /* 0x00000001db0b7824 */ /* 0x000fe200078e02e3 */
[----:B------:R-:W-:-:S04]  /*7da0*/  LEA R10, P0, R226, R22, 0x1 ;  /* 0x00000016e20a7211 */ /* 0x000fc800078008ff */
[----:B------:R-:W-:Y:S02]  /*7db0*/  LEA.HI.X R11, R226, R23, R11, 0x1, P0 ;  /* 0x00000017e20b7211 */ /* 0x000fe400000f0c0b */
[----:B------:R-:W-:-:S05]  /*7dc0*/  IADD3 R226, P0, R12, R234, RZ ;  /* 0x000000ea0ce27210 */ /* 0x000fca0007f1e0ff */
[----:B------:R-:W-:Y:S01]  /*7dd0*/  IMAD.X R227, R13, 0x1, R223, P0 ;  /* 0x000000010de37824 */ /* 0x000fe200000e06df */
[----:B------:R-:W-:Y:S01]  /*7de0*/  IADD3 R224, P0, R12, R232, RZ ;  /* 0x000000e80ce07210 */ /* 0x000fe20007f1e0ff */
[----:B------:R-:W-:-:S04]  /*7df0*/  IMAD.WIDE.U32 R8, R220, UR43, R226 ;  /* 0x0000002bdc087c25 */ /* 0x000fc8000f8e00e2 */
[----:B------:R-:W-:Y:S01]  /*7e00*/  IMAD.X R225, R13, 0x1, R216, P0 ;  /* 0x000000010de17824 */ /* 0x000fe200000e06d8 */
[----:B------:R-:W-:Y:S01]  /*7e10*/  LEA R12, P0, R8, R22, 0x1 ;  /* 0x00000016080c7211 */ /* 0x000fe200078008ff */
[----:B------:R-:W-:Y:S02]  /*7e20*/  IMAD.IADD R9, R219, 0x1, R9 ;  /* 0x00000001db097824 */ /* 0x000fe400078e0209 */
[----:B------:R-:W-:-:S03]  /*7e30*/  IMAD.WIDE.U32 R220, R220, UR43, R224 ;  /* 0x0000002bdcdc7c25 */ /* 0x000fc6000f8e00e0 */
[----:B------:R-:W-:Y:S01]  /*7e40*/  LEA.HI.X R13, R8, R23, R9, 0x1, P0 ;  /* 0x00000017080d7211 */ /* 0x000fe200000f0c09 */
[----:B------:R-:W-:Y:S01]  /*7e50*/  IMAD.IADD R219, R219, 0x1, R221 ;  /* 0x00000001dbdb7824 */ /* 0x000fe200078e02dd */
[----:B------:R-:W-:-:S04]  /*7e60*/  LEA R8, P0, R220, R22, 0x1 ;  /* 0x00000016dc087211 */ /* 0x000fc800078008ff */
[----:B------:R-:W-:Y:S02]  /*7e70*/  LEA.HI.X R9, R220, R23, R219, 0x1, P0 ;  /* 0x00000017dc097211 */ /* 0x000fe400000f0cdb */
[----:B------:R-:W-:-:S05]  /*7e80*/  IADD3 R234, P0, R222, R234, RZ ;  /* 0x000000eadeea7210 */ /* 0x000fca0007f1e0ff */
[----:B------:R-:W-:Y:S01]  /*7e90*/  IMAD.X R223, R223, 0x1, R217, P0 ;  /* 0x00000001dfdf7824 */ /* 0x000fe200000e06d9 */
[----:B------:R-:W-:-:S05]  /*7ea0*/  IADD3 R232, P0, R222, R232, RZ ;  /* 0x000000e8dee87210 */ /* 0x000fca0007f1e0ff */
[----:B------:R-:W-:Y:S01]  /*7eb0*/  IMAD.X R216, R216, 0x1, R217, P0 ;  /* 0x00000001d8d87824 */ /* 0x000fe200000e06d9 */
[----:B------:R-:W-:-:S04]  /*7ec0*/  LEA R222, P0, R234, R22, 0x1 ;  /* 0x00000016eade7211 */ /* 0x000fc800078008ff */
[-C--:B------:R-:W-:Y:S02]  /*7ed0*/  LEA.HI.X R223, R234, R23.reuse, R223, 0x1, P0 ;  /* 0x00000017eadf7211 */ /* 0x080fe400000f0cdf */
[----:B------:R-:W-:Y:S02]  /*7ee0*/  LEA R224, P0, R232, R22, 0x1 ;  /* 0x00000016e8e07211 */ /* 0x000fe400078008ff */
[----:B------:R-:W-:Y:S02]  /*7ef0*/  PRMT R22, R230, 0x7610, R22 ;  /* 0x00007610e6167816 */ /* 0x000fe40000000016 */
[----:B------:R-:W-:Y:S02]  /*7f00*/  LEA.HI.X R225, R232, R23, R216, 0x1, P0 ;  /* 0x00000017e8e17211 */ /* 0x000fe400000f0cd8 */
[----:B------:R-:W-:-:S13]  /*7f10*/  ISETP.GT.AND P0, PT, R0, RZ, P1 ;  /* 0x000000ff0000720c */ /* 0x000fda0000f04270 */
[----:B------:R-:W-:Y:S05]  /*7f20*/  @!P0 BRA `(.L_x_102) ;  /* 0x0000000000048947 */ /* 0x000fea0003800000 */
[----:B------:R2:W5:Y:S02]  /*7f30*/  LDG.E.LTC128B.U16 R22, desc[UR36][R20.64+0x92] ;  /* 0x0000922414167981 */ /* 0x000564000c1e1520 */
.L_x_102:
[----:B------:R-:W-:Y:S05]  /*7f40*/  BSYNC B1 ;  /* 0x0000000000017941 */ /* 0x000fea0003800000 */
.L_x_101:
        /* <DEDUP_REMOVED lines=10> */
.L_x_104:
[----:B------:R-:W-:Y:S05]  /*7ff0*/  BSYNC B1 ;  /* 0x0000000000017941 */ /* 0x000fea0003800000 */
.L_x_103:
        /* <DEDUP_REMOVED lines=10> */
.L_x_106:
[----:B------:R-:W-:Y:S05]  /*80a0*/  BSYNC B1 ;  /* 0x0000000000017941 */ /* 0x000fea0003800000 */
.L_x_105:
        /* <DEDUP_REMOVED lines=13> */
.L_x_108:
[----:B------:R-:W-:Y:S05]  /*8180*/  BSYNC B1 ;  /* 0x0000000000017941 */ /* 0x000fea0003800000 */
.L_x_107:
        /* <DEDUP_REMOVED lines=13> */
.L_x_110:
[----:B------:R-:W-:Y:S05]  /*8260*/  BSYNC B1 ;  /* 0x0000000000017941 */ /* 0x000fea0003800000 */
.L_x_109:
        /* <DEDUP_REMOVED lines=10> */
.L_x_112:
[----:B------:R-:W-:Y:S05]  /*8310*/  BSYNC B1 ;  /* 0x0000000000017941 */ /* 0x000fea0003800000 */
.L_x_111:
        /* <DEDUP_REMOVED lines=10> */
.L_x_114:
[----:B------:R-:W-:Y:S05]  /*83c0*/  BSYNC B1 ;  /* 0x0000000000017941 */ /* 0x000fea0003800000 */
.L_x_113:
        /* <DEDUP_REMOVED lines=13> */
.L_x_116:
[----:B------:R-:W-:Y:S05]  /*84a0*/  BSYNC B1 ;  /* 0x0000000000017941 */ /* 0x000fea0003800000 */
.L_x_115:
        /* <DEDUP_REMOVED lines=13> */
.L_x_118:
[----:B------:R-:W-:Y:S05]  /*8580*/  BSYNC B1 ;  /* 0x0000000000017941 */ /* 0x000fea0003800000 */
.L_x_117:
        /* <DEDUP_REMOVED lines=10> */
.L_x_120:
[----:B------:R-:W-:Y:S05]  /*8630*/  BSYNC B1 ;  /* 0x0000000000017941 */ /* 0x000fea0003800000 */
.L_x_119:
        /* <DEDUP_REMOVED lines=10> */
.L_x_122:
[----:B------:R-:W-:Y:S05]  /*86e0*/  BSYNC B1 ;  /* 0x0000000000017941 */ /* 0x000fea0003800000 */
.L_x_121:
        /* <DEDUP_REMOVED lines=13> */
.L_x_124:
[----:B------:R-:W-:Y:S05]  /*87c0*/  BSYNC B1 ;  /* 0x0000000000017941 */ /* 0x000fea0003800000 */
.L_x_123:
        /* <DEDUP_REMOVED lines=13> */
.L_x_126:
[----:B------:R-:W-:Y:S05]  /*88a0*/  BSYNC B1 ;  /* 0x0000000000017941 */ /* 0x000fea0003800000 */
.L_x_125:
        /* <DEDUP_REMOVED lines=10> */
.L_x_128:
[----:B------:R-:W-:Y:S05]  /*8950*/  BSYNC B1 ;  /* 0x0000000000017941 */ /* 0x000fea0003800000 */
.L_x_127:
        /* <DEDUP_REMOVED lines=10> */
.L_x_130:
[----:B------:R-:W-:Y:S05]  /*8a00*/  BSYNC B1 ;  /* 0x0000000000017941 */ /* 0x000fea0003800000 */
.L_x_129:
        /* <DEDUP_REMOVED lines=13> */
.L_x_132:
[----:B------:R-:W-:Y:S05]  /*8ae0*/  BSYNC B1 ;  /* 0x0000000000017941 */ /* 0x000fea0003800000 */
.L_x_131:
        /* <DEDUP_REMOVED lines=13> */
.L_x_134:
[----:B------:R-:W-:Y:S05]  /*8bc0*/  BSYNC B1 ;  /* 0x0000000000017941 */ /* 0x000fea0003800000 */
.L_x_133:
        /* <DEDUP_REMOVED lines=10> */
.L_x_136:
[----:B------:R-:W-:Y:S05]  /*8c70*/  BSYNC B1 ;  /* 0x0000000000017941 */ /* 0x000fea0003800000 */
.L_x_135:
        /* <DEDUP_REMOVED lines=10> */
.L_x_138:
[----:B------:R-:W-:Y:S05]  /*8d20*/  BSYNC B1 ;  /* 0x0000000000017941 */ /* 0x000fea0003800000 */
.L_x_137:
        /* <DEDUP_REMOVED lines=13> */
.L_x_140:
[----:B------:R-:W-:Y:S05]  /*8e00*/  BSYNC B1 ;  /* 0x0000000000017941 */ /* 0x000fea0003800000 */
.L_x_139:
        /* <DEDUP_REMOVED lines=13> */
.L_x_142:
[----:B------:R-:W-:Y:S05]  /*8ee0*/  BSYNC B1 ;  /* 0x0000000000017941 */ /* 0x000fea0003800000 */
.L_x_141:
        /* <DEDUP_REMOVED lines=10> */
.L_x_144:
[----:B------:R-:W-:Y:S05]  /*8f90*/  BSYNC B1 ;  /* 0x0000000000017941 */ /* 0x000fea0003800000 */
.L_x_143:
        /* <DEDUP_REMOVED lines=10> */
.L_x_146:
[----:B------:R-:W-:Y:S05]  /*9040*/  BSYNC B1 ;  /* 0x0000000000017941 */ /* 0x000fea0003800000 */
.L_x_145:
        /* <DEDUP_REMOVED lines=13> */
.L_x_148:
[----:B------:R-:W-:Y:S05]  /*9120*/  BSYNC B1 ;  /* 0x0000000000017941 */ /* 0x000fea0003800000 */
.L_x_147:
        /* <DEDUP_REMOVED lines=13> */
.L_x_150:
[----:B------:R-:W-:Y:S05]  /*9200*/  BSYNC B1 ;  /* 0x0000000000017941 */ /* 0x000fea0003800000 */
.L_x_149:
        /* <DEDUP_REMOVED lines=10> */
.L_x_152:
[----:B------:R-:W-:Y:S05]  /*92b0*/  BSYNC B1 ;  /* 0x0000000000017941 */ /* 0x000fea0003800000 */
.L_x_151:
        /* <DEDUP_REMOVED lines=10> */
.L_x_154:
[----:B------:R-:W-:Y:S05]  /*9360*/  BSYNC B1 ;  /* 0x0000000000017941 */ /* 0x000fea0003800000 */
.L_x_153:
        /* <DEDUP_REMOVED lines=13> */
.L_x_156:
[----:B------:R-:W-:Y:S05]  /*9440*/  BSYNC B1 ;  /* 0x0000000000017941 */ /* 0x000fea0003800000 */
.L_x_155:
        /* <DEDUP_REMOVED lines=13> */
.L_x_158:
[----:B------:R-:W-:Y:S05]  /*9520*/  BSYNC B1 ;  /* 0x0000000000017941 */ /* 0x000fea0003800000 */
.L_x_157:
        /* <DEDUP_REMOVED lines=10> */
.L_x_160:
[----:B------:R-:W-:Y:S05]  /*95d0*/  BSYNC B1 ;  /* 0x0000000000017941 */ /* 0x000fea0003800000 */
.L_x_159:
        /* <DEDUP_REMOVED lines=10> */
.L_x_162:
[----:B------:R-:W-:Y:S05]  /*9680*/  BSYNC B1 ;  /* 0x0000000000017941 */ /* 0x000fea0003800000 */
.L_x_161:
        /* <DEDUP_REMOVED lines=13> */
.L_x_164:
[----:B------:R-:W-:Y:S05]  /*9760*/  BSYNC B1 ;  /* 0x0000000000017941 */ /* 0x000fea0003800000 */
.L_x_163:
        /* <DEDUP_REMOVED lines=13> */
.L_x_166:
[----:B------:R-:W-:Y:S05]  /*9840*/  BSYNC B1 ;  /* 0x0000000000017941 */ /* 0x000fea0003800000 */
.L_x_165:
        /* <DEDUP_REMOVED lines=10> */
.L_x_168:
[----:B------:R-:W-:Y:S05]  /*98f0*/  BSYNC B1 ;  /* 0x0000000000017941 */ /* 0x000fea0003800000 */
.L_x_167:
        /* <DEDUP_REMOVED lines=10> */
.L_x_170:
[----:B------:R-:W-:Y:S05]  /*99a0*/  BSYNC B1 ;  /* 0x0000000000017941 */ /* 0x000fea0003800000 */
.L_x_169:
        /* <DEDUP_REMOVED lines=13> */
.L_x_172:
[----:B------:R-:W-:Y:S05]  /*9a80*/  BSYNC B1 ;  /* 0x0000000000017941 */ /* 0x000fea0003800000 */
.L_x_171:
        /* <DEDUP_REMOVED lines=13> */
.L_x_174:
[----:B------:R-:W-:Y:S05]  /*9b60*/  BSYNC B1 ;  /* 0x0000000000017941 */ /* 0x000fea0003800000 */
.L_x_173:
        /* <DEDUP_REMOVED lines=10> */
.L_x_176:
[----:B------:R-:W-:Y:S05]  /*9c10*/  BSYNC B1 ;  /* 0x0000000000017941 */ /* 0x000fea0003800000 */
.L_x_175:
        /* <DEDUP_REMOVED lines=10> */
.L_x_178:
[----:B------:R-:W-:Y:S05]  /*9cc0*/  BSYNC B1 ;  /* 0x0000000000017941 */ /* 0x000fea0003800000 */
.L_x_177:
        /* <DEDUP_REMOVED lines=13> */
.L_x_180:
[----:B------:R-:W-:Y:S05]  /*9da0*/  BSYNC B1 ;  /* 0x0000000000017941 */ /* 0x000fea0003800000 */
.L_x_179:
        /* <DEDUP_REMOVED lines=13> */
.L_x_182:
[----:B------:R-:W-:Y:S05]  /*9e80*/  BSYNC B1 ;  /* 0x0000000000017941 */ /* 0x000fea0003800000 */
.L_x_181:
        /* <DEDUP_REMOVED lines=10> */
.L_x_184:
[----:B------:R-:W-:Y:S05]  /*9f30*/  BSYNC B1 ;  /* 0x0000000000017941 */ /* 0x000fea0003800000 */
.L_x_183:
        /* <DEDUP_REMOVED lines=10> */
.L_x_186:
[----:B------:R-:W-:Y:S05]  /*9fe0*/  BSYNC B1 ;  /* 0x0000000000017941 */ /* 0x000fea0003800000 */
.L_x_185:
        /* <DEDUP_REMOVED lines=13> */
.L_x_188:
[----:B------:R-:W-:Y:S05]  /*a0c0*/  BSYNC B1 ;  /* 0x0000000000017941 */ /* 0x000fea0003800000 */
.L_x_187:
        /* <DEDUP_REMOVED lines=13> */
.L_x_190:
[----:B------:R-:W-:Y:S05]  /*a1a0*/  BSYNC B1 ;  /* 0x0000000000017941 */ /* 0x000fea0003800000 */
.L_x_189:
        /* <DEDUP_REMOVED lines=10> */
.L_x_192:
[----:B------:R-:W-:Y:S05]  /*a250*/  BSYNC B1 ;  /* 0x0000000000017941 */ /* 0x000fea0003800000 */
.L_x_191:
        /* <DEDUP_REMOVED lines=10> */
.L_x_194:
[----:B------:R-:W-:Y:S05]  /*a300*/  BSYNC B1 ;  /* 0x0000000000017941 */ /* 0x000fea0003800000 */
.L_x_193:
        /* <DEDUP_REMOVED lines=13> */
.L_x_196:
[----:B------:R-:W-:Y:S05]  /*a3e0*/  BSYNC B1 ;  /* 0x0000000000017941 */ /* 0x000fea0003800000 */
.L_x_195:
        /* <DEDUP_REMOVED lines=13> */
.L_x_198:
[----:B------:R-:W-:Y:S05]  /*a4c0*/  BSYNC B1 ;  /* 0x0000000000017941 */ /* 0x000fea0003800000 */
.L_x_197:
        /* <DEDUP_REMOVED lines=10> */
.L_x_200:
[----:B------:R-:W-:Y:S05]  /*a570*/  BSYNC B1 ;  /* 0x0000000000017941 */ /* 0x000fea0003800000 */
.L_x_199:
        /* <DEDUP_REMOVED lines=10> */
.L_x_202:
[----:B------:R-:W-:Y:S05]  /*a620*/  BSYNC B1 ;  /* 0x0000000000017941 */ /* 0x000fea0003800000 */
.L_x_201:
[----:B------:R-:W3:Y:S01]  /*a630*/  LDL.LU R216, [R1+0x5dc] ;  /* 0x0005dc0001d87983 */ /* 0x000ee20000300800 */
[----:B-----5:R-:W-:Y:S01]  /*a640*/  IMAD.U32 R23, R22, 0x10000, RZ ;  /* 0x0001000016177824 */ /* 0x020fe200078e00ff */
[----:B------:R-:W-:Y:S01]  /*a650*/  ISETP.GT.AND P3, PT, R3, 0xb0, PT ;  /* 0x000000b00300780c */ /* 0x000fe20003f64270 */
[----:B------:R-:W-:Y:S02]  /*a660*/  BSSY B1, `(.L_x_203) ;  /* 0x0000008000017945 */ /* 0x000fe40003800000 */
[----:B------:R-:W-:-:S04]  /*a670*/  FMUL R23, R23, R16 ;  /* 0x0000001017177220 */ /* 0x000fc80000400000 */
[----:B---3--:R-:W-:-:S05]  /*a680*/  FFMA R23, R216, R2, R23 ;  /* 0x00000002d8177223 */ /* 0x008fca0000000017 */
[----:B------:R-:W-:-:S05]  /*a690*/  F2FP.BF16.F32.PACK_AB R23, RZ, R23 ;  /* 0x00000017ff17723e */ /* 0x000fca00000010ff */
[----:B------:R3:W-:Y:S01]  /*a6a0*/  @P0 STG.E.U16 desc[UR36][R6.64+0x152], R23 ;  /* 0x0001521706000986 */ /* 0x0007e2000c101524 */
[----:B------:R-:W-:-:S13]  /*a6b0*/  ISETP.GT.AND P0, PT, R0, RZ, P3 ;  /* 0x000000ff0000720c */ /* 0x000fda0001f04270 */
[----:B---3--:R-:W-:Y:S05]  /*a6c0*/  @!P0 BRA `(.L_x_204) ;  /* 0x0000000000048947 */ /* 0x008fea0003800000 */
[----:B------:R3:W5:Y:S02]  /*a6d0*/  LDG.E.LTC128B.U16 R22, desc[UR36][R20.64+0x160] ;  /* 0x0001602414167981 */ /* 0x000764000c1e1520 */
.L_x_204:
[----:B------:R-:W-:Y:S05]  /*a6e0*/  BSYNC B1 ;  /* 0x0000000000017941 */ /* 0x000fea0003800000 */
.L_x_203:
[----:B------:R-:W2:Y:S01]  /*a6f0*/  LDL.LU R216, [R1+0x5e0] ;  /* 0x0005e00001d87983 */ /* 0x000ea20000300800 */
[----:B-----5:R-:W-:Y:S01]  /*a700*/  IMAD.U32 R23, R22, 0x10000, RZ ;  /* 0x0001000016177824 */ /* 0x020fe200078e00ff */
[----:B------:R-:W-:Y:S01]  /*a710*/  ISETP.GT.AND P2, PT, R3, 0xb1, PT ;  /* 0x000000b10300780c */ /* 0x000fe20003f44270 */
[----:B------:R-:W-:Y:S02]  /*a720*/  BSSY B1, `(.L_x_205) ;  /* 0x0000008000017945 */ /* 0x000fe40003800000 */
[----:B------:R-:W-:-:S04]  /*a730*/  FMUL R23, R23, R16 ;  /* 0x0000001017177220 */ /* 0x000fc80000400000 */
[----:B--2---:R-:W-:-:S05]  /*a740*/  FFMA R23, R216, R2, R23 ;  /* 0x00000002d8177223 */ /* 0x004fca0000000017 */
[----:B------:R-:W-:-:S05]  /*a750*/  F2FP.BF16.F32.PACK_AB R23, RZ, R23 ;  /* 0x00000017ff17723e */ /* 0x000fca00000010ff */
[----:B------:R2:W-:Y:S01]  /*a760*/  @P0 STG.E.U16 desc[UR36][R4.64+0x160], R23 ;  /* 0x0001601704000986 */ /* 0x0005e2000c101524 */
[----:B------:R-:W-:-:S13]  /*a770*/  ISETP.GT.AND P0, PT, R0, RZ, P2 ;  /* 0x000000ff0000720c */ /* 0x000fda0001704270 */
[----:B--2---:R-:W-:Y:S05]  /*a780*/  @!P0 BRA `(.L_x_206) ;  /* 0x0000000000048947 */ /* 0x004fea0003800000 */
[----:B------:R2:W5:Y:S02]  /*a790*/  LDG.E.LTC128B.U16 R22, desc[UR36][R20.64+0x162] ;  /* 0x0001622414167981 */ /* 0x000564000c1e1520 */
.L_x_206:
[----:B------:R-:W-:Y:S05]  /*a7a0*/  BSYNC B1 ;  /* 0x0000000000017941 */ /* 0x000fea0003800000 */
.L_x_205:
        /* <DEDUP_REMOVED lines=10> */
.L_x_208:
[----:B------:R-:W-:Y:S05]  /*a850*/  BSYNC B1 ;  /* 0x0000000000017941 */ /* 0x000fea0003800000 */
.L_x_207:
        /* <DEDUP_REMOVED lines=10> */
.L_x_210:
[----:B------:R-:W-:Y:S05]  /*a900*/  BSYNC B1 ;  /* 0x0000000000017941 */ /* 0x000fea0003800000 */
.L_x_209:
        /* <DEDUP_REMOVED lines=11> */
.L_x_212:
[----:B------:R-:W-:Y:S05]  /*a9c0*/  BSYNC B1 ;  /* 0x0000000000017941 */ /* 0x000fea0003800000 */
.L_x_211:
[----:B------:R-:W2:Y:S01]  /*a9d0*/  LDL.LU R216, [R1+0x5f0] ;  /* 0x0005f00001d87983 */ /* 0x000ea20000300800 */
[----:B-----5:R-:W-:Y:S01]  /*a9e0*/  IMAD.U32 R23, R22, 0x10000, RZ ;  /* 0x0001000016177824 */ /* 0x020fe200078e00ff */
[----:B------:R-:W-:Y:S03]  /*a9f0*/  BSSY B1, `(.L_x_213) ;  /* 0x0000009000017945 */ /* 0x000fe60003800000 */
[----:B------:R-:W-:-:S04]  /*aa00*/  FMUL R23, R23, R16 ;  /* 0x0000001017177220 */ /* 0x000fc80000400000 */
[----:B--2---:R-:W-:-:S05]  /*aa10*/  FFMA R23, R216, R2, R23 ;  /* 0x00000002d8177223 */ /* 0x004fca0000000017 */
[----:B------:R-:W-:-:S05]  /*aa20*/  F2FP.BF16.F32.PACK_AB R23, RZ, R23 ;  /* 0x00000017ff17723e */ /* 0x000fca00000010ff */
[----:B------:R2:W-:Y:S01]  /*aa30*/  @P0 STG.E.U16 desc[UR36][R4.64+0x170], R23 ;  /* 0x0001701704000986 */ /* 0x0005e2000c101524 */
[----:B------:R-:W-:-:S04]  /*aa40*/  ISETP.GT.AND P0, PT, R3, 0xb9, PT ;  /* 0x000000b90300780c */ /* 0x000fc80003f04270 */
[----:B------:R-:W-:-:S13]  /*aa50*/  ISETP.GT.AND P4, PT, R0, RZ, P0 ;  /* 0x000000ff0000720c */ /* 0x000fda0000784270 */
[----:B--2---:R-:W-:Y:S05]  /*aa60*/  @!P4 BRA `(.L_x_214) ;  /* 0x000000000004c947 */ /* 0x004fea0003800000 */
[----:B------:R2:W5:Y:S02]  /*aa70*/  LDG.E.LTC128B.U16 R22, desc[UR36][R20.64+0x172] ;  /* 0x0001722414167981 */ /* 0x000564000c1e1520 */
.L_x_214:
[----:B------:R-:W-:Y:S05]  /*aa80*/  BSYNC B1 ;  /* 0x0000000000017941 */ /* 0x000fea0003800000 */
.L_x_213:
        /* <DEDUP_REMOVED lines=10> */
.L_x_216:
[----:B------:R-:W-:Y:S05]  /*ab30*/  BSYNC B1 ;  /* 0x0000000000017941 */ /* 0x000fea0003800000 */
.L_x_215:
        /* <DEDUP_REMOVED lines=10> */
.L_x_218:
[----:B------:R-:W-:Y:S05]  /*abe0*/  BSYNC B1 ;  /* 0x0000000000017941 */ /* 0x000fea0003800000 */
.L_x_217:
[----:B------:R-:W3:Y:S01]  /*abf0*/  LDL.LU R219, [R1+0x5fc] ;  /* 0x0005fc0001db7983 */ /* 0x000ee20000300800 */
[C---:B-----5:R-:W-:Y:S02]  /*ac00*/  IMAD.U32 R23, R22.reuse, 0x10000, RZ ;  /* 0x0001000016177824 */ /* 0x060fe400078e00ff */
[----:B------:R-:W-:Y:S01]  /*ac10*/  IMAD.U32 R220, RZ, RZ, UR6 ;  /* 0x00000006ffdc7e24 */ /* 0x000fe2000f8e00ff */
[----:B------:R-:W-:Y:S01]  /*ac20*/  USHF.L.U64.HI UR4, UR6, 0x8, UR7 ;  /* 0x0000000806047899 */ /* 0x000fe20008010207 */
[----:B------:R-:W-:Y:S01]  /*ac30*/  FMUL R23, R23, R16 ;  /* 0x0000001017177220 */ /* 0x000fe20000400000 */
[----:B------:R-:W-:Y:S01]  /*ac40*/  PRMT R216, R22, 0x7610, R216 ;  /* 0x0000761016d87816 */ /* 0x000fe200000000d8 */
[----:B------:R-:W4:Y:S02]  /*ac50*/  LDL.LU R217, [R1+0x300] ;  /* 0x0003000001d97983 */ /* 0x000f240000300800 */
[----:B---3--:R-:W-:-:S05]  /*ac60*/  FFMA R23, R219, R2, R23 ;  /* 0x00000002db177223 */ /* 0x008fca0000000017 */
[----:B------:R-:W-:-:S05]  /*ac70*/  F2FP.BF16.F32.PACK_AB R23, RZ, R23 ;  /* 0x00000017ff17723e */ /* 0x000fca00000010ff */
[----:B------:R3:W-:Y:S01]  /*ac80*/  @P4 STG.E.U16 desc[UR36][R6.64+0x172], R23 ;  /* 0x0001721706004986 */ /* 0x0007e2000c101524 */
[----:B------:R-:W-:-:S04]  /*ac90*/  LEA R220, P4, R220, R4, 0x8 ;  /* 0x00000004dcdc7211 */ /* 0x000fc800078840ff */
[----:B------:R-:W-:Y:S02]  /*aca0*/  IADD3.X R221, R5, UR4, RZ, P4, !PT ;  /* 0x0000000405dd7c10 */ /* 0x000fe4000a7fe4ff */
[----:B------:R-:W-:-:S13]  /*acb0*/  ISETP.GT.AND P4, PT, R0, 0x80, P5 ;  /* 0x000000800000780c */ /* 0x000fda0002f84270 */
[----:B------:R-:W2:Y:S01]  /*acc0*/  @P4 LDG.E.LTC128B.U16 R216, desc[UR36][R228.64] ;  /* 0x00000024e4d84981 */ /* 0x000ea2000c1e1520 */
[----:B------:R-:W-:Y:S01]  /*acd0*/  BSSY B1, `(.L_x_219) ;  /* 0x000000a000017945 */ /* 0x000fe20003800000 */
[----:B--2---:R-:W-:-:S04]  /*ace0*/  IMAD.U32 R22, R216, 0x10000, RZ ;  /* 0x00010000d8167824 */ /* 0x004fc800078e00ff */
[----:B------:R-:W-:-:S04]  /*acf0*/  FMUL R22, R22, R16 ;  /* 0x0000001016167220 */ /* 0x000fc80000400000 */
[----:B----4-:R-:W-:-:S05]  /*ad00*/  FFMA R22, R217, R2, R22 ;  /* 0x00000002d9167223 */ /* 0x010fca0000000016 */
[----:B------:R-:W-:-:S05]  /*ad10*/  F2FP.BF16.F32.PACK_AB R22, RZ, R22 ;  /* 0x00000016ff16723e */ /* 0x000fca00000010ff */
[----:B------:R3:W-:Y:S01]  /*ad20*/  @P4 STG.E.U16 desc[UR36][R220.64], R22 ;  /* 0x00000016dc004986 */ /* 0x0007e2000c101524 */
[----:B------:R-:W-:-:S04]  /*ad30*/  LOP3.LUT P4, RZ, R17, 0x2, RZ, 0xc0, !PT ;  /* 0x0000000211ff7812 */ /* 0x000fc8000788c0ff */
[----:B------:R-:W-:-:S13]  /*ad40*/  ISETP.GT.AND P4, PT, R0, 0x80, P4 ;  /* 0x000000800000780c */ /* 0x000fda0002784270 */
[----:B---3--:R-:W-:Y:S05]  /*ad50*/  @!P4 BRA `(.L_x_220) ;  /* 0x000000000004c947 */ /* 0x008fea0003800000 */
[----:B------:R2:W5:Y:S02]  /*ad60*/  LDG.E.LTC128B.U16 R216, desc[UR36][R14.64+0x2] ;  /* 0x000002240ed87981 */ /* 0x000564000c1e1520 */
.L_x_220:
[----:B------:R-:W-:Y:S05]  /*ad70*/  BSYNC B1 ;  /* 0x0000000000017941 */ /* 0x000fea0003800000 */
.L_x_219:
[----:B------:R-:W3:Y:S01]  /*ad80*/  LDL.LU R23, [R1+0x304] ;  /* 0x0003040001177983 */ /* 0x000ee20000300800 */
[----:B-----5:R-:W-:Y:S01]  /*ad90*/  IMAD.U32 R22, R216, 0x10000, RZ ;  /* 0x00010000d8167824 */ /* 0x020fe200078e00ff */
[----:B------:R-:W-:Y:S01]  /*ada0*/  BSSY B1, `(.L_x_221) ;  /* 0x0000012000017945 */ /* 0x000fe20003800000 */
[----:B------:R-:W-:Y:S02]  /*adb0*/  IMAD.U32 R228, RZ, RZ, UR6 ;  /* 0x00000006ffe47e24 */ /* 0x000fe4000f8e00ff */
[----:B------:R-:W-:Y:S01]  /*adc0*/  FMUL R22, R22, R16 ;  /* 0x0000001016167220 */ /* 0x000fe20000400000 */
[----:B------:R-:W-:Y:S02]  /*add0*/  IMAD.U32 R227, RZ, RZ, UR7 ;  /* 0x00000007ffe37e24 */ /* 0x000fe4000f8e00ff */
[----:B------:R-:W-:Y:S02]  /*ade0*/  IMAD.U32 R226, RZ, RZ, UR6 ;  /* 0x00000006ffe27e24 */ /* 0x000fe4000f8e00ff */
[----:B------:R-:W-:-:S03]  /*adf0*/  IMAD.SHL.U32 R228, R228, 0x10, RZ ;  /* 0x00000010e4e47824 */ /* 0x000fc600078e00ff */
[----:B------:R-:W-:Y:S01]  /*ae00*/  SHF.L.U64.HI R226, R226, 0x4, R227 ;  /* 0x00000004e2e27819 */ /* 0x000fe200000102e3 */
[----:B---3--:R-:W-:Y:S01]  /*ae10*/  FFMA R22, R23, R2, R22 ;  /* 0x0000000217167223 */ /* 0x008fe20000000016 */
[----:B------:R-:W-:-:S04]  /*ae20*/  @P4 IMAD.MOV.U32 R23, RZ, RZ, R221 ;  /* 0x000000ffff174224 */ /* 0x000fc800078e00dd */
[----:B------:R-:W-:-:S04]  /*ae30*/  F2FP.BF16.F32.PACK_AB R22, RZ, R22 ;  /* 0x00000016ff16723e */ /* 0x000fc800000010ff */
[----:B------:R-:W-:Y:S01]  /*ae40*/  PRMT R217, R22, 0x7610, R217 ;  /* 0x0000761016d97816 */ /* 0x000fe200000000d9 */
[----:B------:R-:W-:-:S05]  /*ae50*/  @P4 IMAD.MOV.U32 R22, RZ, RZ, R220 ;  /* 0x000000ffff164224 */ /* 0x000fca00078e00dc */
[----:B------:R3:W-:Y:S02]  /*ae60*/  @P4 STG.E.U16 desc[UR36][R22.64+0x2], R217 ;  /* 0x000002d916004986 */ /* 0x0007e4000c101524 */
[----:B---3--:R-:W-:-:S05]  /*ae70*/  IADD3 R22, P4, R220, R228, RZ ;  /* 0x000000e4dc167210 */ /* 0x008fca0007f9e0ff */
[----:B------:R-:W-:Y:S01]  /*ae80*/  IMAD.X R23, R221, 0x1, R226, P4 ;  /* 0x00000001dd177824 */ /* 0x000fe200020e06e2 */
[----:B------:R-:W-:-:S13]  /*ae90*/  ISETP.GT.AND P4, PT, R0, 0x88, P5 ;  /* 0x000000880000780c */ /* 0x000fda0002f84270 */
[----:B------:R-:W-:Y:S05]  /*aea0*/  @!P4 BRA `(.L_x_222) ;  /* 0x000000000004c947 */ /* 0x000fea0003800000 */
[----:B------:R3:W5:Y:S02]  /*aeb0*/  LDG.E.LTC128B.U16 R216, desc[UR36][R222.64] ;  /* 0x00000024ded87981 */ /* 0x000764000c1e1520 */
.L_x_222:
[----:B------:R-:W-:Y:S05]  /*aec0*/  BSYNC B1 ;  /* 0x0000000000017941 */ /* 0x000fea0003800000 */
.L_x_221:
[----:B------:R-:W4:Y:S01]  /*aed0*/  LDL.LU R219, [R1+0x308] ;  /* 0x0003080001db7983 */ /* 0x000f220000300800 */
[----:B-----5:R-:W-:Y:S01]  /*aee0*/  IMAD.U32 R217, R216, 0x10000, RZ ;  /* 0x00010000d8d97824 */ /* 0x020fe200078e00ff */
[----:B------:R-:W-:Y:S03]  /*aef0*/  BSSY B1, `(.L_x_223) ;  /* 0x0000009000017945 */ /* 0x000fe60003800000 */
[----:B------:R-:W-:-:S04]  /*af00*/  FMUL R217, R217, R16 ;  /* 0x00000010d9d97220 */ /* 0x000fc80000400000 */
[----:B----4-:R-:W-:-:S05]  /*af10*/  FFMA R217, R219, R2, R217 ;  /* 0x00000002dbd97223 */ /* 0x010fca00000000d9 */
[----:B------:R-:W-:-:S05]  /*af20*/  F2FP.BF16.F32.PACK_AB R217, RZ, R217 ;  /* 0x000000d9ffd9723e */ /* 0x000fca00000010ff */
[----:B------:R4:W-:Y:S01]  /*af30*/  @P4 STG.E.U16 desc[UR36][R22.64], R217 ;  /* 0x000000d916004986 */ /* 0x0009e2000c101524 */
[----:B------:R-:W-:-:S04]  /*af40*/  LOP3.LUT P4, RZ, R17, 0x2, RZ, 0xc0, !PT ;  /* 0x0000000211ff7812 */ /* 0x000fc8000788c0ff */
[----:B------:R-:W-:-:S13]  /*af50*/  ISETP.GT.AND P4, PT, R0, 0x88, P4 ;  /* 0x000000880000780c */ /* 0x000fda0002784270 */
[----:B----4-:R-:W-:Y:S05]  /*af60*/  @!P4 BRA `(.L_x_224) ;  /* 0x000000000004c947 */ /* 0x010fea0003800000 */
[----:B------:R4:W5:Y:S02]  /*af70*/  LDG.E.LTC128B.U16 R216, desc[UR36][R12.64+0x2] ;  /* 0x000002240cd87981 */ /* 0x000964000c1e1520 */
.L_x_224:
[----:B------:R-:W-:Y:S05]  /*af80*/  BSYNC B1 ;  /* 0x0000000000017941 */ /* 0x000fea0003800000 */
.L_x_223:
[----:B------:R-:W2:Y:S01]  /*af90*/  LDL.LU R219, [R1+0x30c] ;  /* 0x00030c0001db7983 */ /* 0x000ea20000300800 */
[----:B-----5:R-:W-:Y:S01]  /*afa0*/  IMAD.U32 R217, R216, 0x10000, RZ ;  /* 0x00010000d8d97824 */ /* 0x020fe200078e00ff */
[----:B------:R-:W-:Y:S03]  /*afb0*/  BSSY B1, `(.L_x_225) ;  /* 0x0000009000017945 */ /* 0x000fe60003800000 */
[----:B------:R-:W-:-:S04]  /*afc0*/  FMUL R217, R217, R16 ;  /* 0x00000010d9d97220 */ /* 0x000fc80000400000 */
[----:B--2---:R-:W-:-:S05]  /*afd0*/  FFMA R217, R219, R2, R217 ;  /* 0x00000002dbd97223 */ /* 0x004fca00000000d9 */
[----:B------:R-:W-:-:S05]  /*afe0*/  F2FP.BF16.F32.PACK_AB R217, RZ, R217 ;  /* 0x000000d9ffd9723e */ /* 0x000fca00000010ff */
[----:B------:R2:W-:Y:S01]  /*aff0*/  @P4 STG.E.U16 desc[UR36][R22.64+0x2], R217 ;  /* 0x000002d916004986 */ /* 0x0005e2000c101524 */
[----:B------:R-:W-:-:S04]  /*b000*/  LOP3.LUT P4, RZ, R17, 0x4, RZ, 0xc0, !PT ;  /* 0x0000000411ff7812 */ /* 0x000fc8000788c0ff */
[----:B------:R-:W-:-:S13]  /*b010*/  ISETP.GT.AND P4, PT, R0, 0x80, P4 ;  /* 0x000000800000780c */ /* 0x000fda0002784270 */
[----:B--2---:R-:W-:Y:S05]  /*b020*/  @!P4 BRA `(.L_x_226) ;  /* 0x000000000004c947 */ /* 0x004fea0003800000 */
[----:B------:R2:W5:Y:S02]  /*b030*/  LDG.E.LTC128B.U16 R216, desc[UR36][R14.64+0x10] ;  /* 0x000010240ed87981 */ /* 0x000564000c1e1520 */
.L_x_226:
[----:B------:R-:W-:Y:S05]  /*b040*/  BSYNC B1 ;  /* 0x0000000000017941 */ /* 0x000fea0003800000 */
.L_x_225:
[----:B------:R-:W3:Y:S01]  /*b050*/  LDL.LU R219, [R1+0x310] ;  /* 0x0003100001db7983 */ /* 0x000ee20000300800 */
[----:B-----5:R-:W-:Y:S01]  /*b060*/  IMAD.U32 R217, R216, 0x10000, RZ ;  /* 0x00010000d8d97824 */ /* 0x020fe200078e00ff */
[----:B------:R-:W-:Y:S03]  /*b070*/  BSSY B1, `(.L_x_227) ;  /* 0x0000009000017945 */ /* 0x000fe60003800000 */
[----:B------:R-:W-:-:S04]  /*b080*/  FMUL R217, R217, R16 ;  /* 0x00000010d9d97220 */ /* 0x000fc80000400000 */
[----:B---3--:R-:W-:-:S05]  /*b090*/  FFMA R217, R219, R2, R217 ;  /* 0x00000002dbd97223 */ /* 0x008fca00000000d9 */
[----:B------:R-:W-:-:S05]  /*b0a0*/  F2FP.BF16.F32.PACK_AB R217, RZ, R217 ;  /* 0x000000d9ffd9723e */ /* 0x000fca00000010ff */
[----:B------:R3:W-:Y:S01]  /*b0b0*/  @P4 STG.E.U16 desc[UR36][R220.64+0x10], R217 ;  /* 0x000010d9dc004986 */ /* 0x0007e2000c101524 */
[----:B------:R-:W-:-:S04]  /*b0c0*/  LOP3.LUT P4, RZ, R17, 0x8, RZ, 0xc0, !PT ;  /* 0x0000000811ff7812 */ /* 0x000fc8000788c0ff */
[----:B------:R-:W-:-:S13]  /*b0d0*/  ISETP.GT.AND P4, PT, R0, 0x80, P4 ;  /* 0x000000800000780c */ /* 0x000fda0002784270 */
[----:B---3--:R-:W-:Y:S05]  /*b0e0*/  @!P4 BRA `(.L_x_228) ;  /* 0x000000000004c947 */ /* 0x008fea0003800000 */
[----:B------:R3:W5:Y:S02]  /*b0f0*/  LDG.E.LTC128B.U16 R216, desc[UR36][R14.64+0x12] ;  /* 0x000012240ed87981 */ /* 0x000764000c1e1520 */
.L_x_228:
[----:B------:R-:W-:Y:S05]  /*b100*/  BSYNC B1 ;  /* 0x0000000000017941 */ /* 0x000fea0003800000 */
.L_x_227:
        /* <DEDUP_REMOVED lines=11> */
.L_x_230:
[----:B------:R-:W-:Y:S05]  /*b1c0*/  BSYNC B1 ;  /* 0x0000000000017941 */ /* 0x000fea0003800000 */
.L_x_229:
        /* <DEDUP_REMOVED lines=11> */
.L_x_232:
[----:B------:R-:W-:Y:S05]  /*b280*/  BSYNC B1 ;  /* 0x0000000000017941 */ /* 0x000fea0003800000 */
.L_x_231:
        /* <DEDUP_REMOVED lines=11> */
.L_x_234:
[----:B------:R-:W-:Y:S05]  /*b340*/  BSYNC B1 ;  /* 0x0000000000017941 */ /* 0x000fea0003800000 */
.L_x_233:
        /* <DEDUP_REMOVED lines=11> */
.L_x_236:
[----:B------:R-:W-:Y:S05]  /*b400*/  BSYNC B1 ;  /* 0x0000000000017941 */ /* 0x000fea0003800000 */
.L_x_235:
        /* <DEDUP_REMOVED lines=11> */
.L_x_238:
[----:B------:R-:W-:Y:S05]  /*b4c0*/  BSYNC B1 ;  /* 0x0000000000017941 */ /* 0x000fea0003800000 */
.L_x_237:
        /* <DEDUP_REMOVED lines=11> */
.L_x_240:
[----:B------:R-:W-:Y:S05]  /*b580*/  BSYNC B1 ;  /* 0x0000000000017941 */ /* 0x000fea0003800000 */
.L_x_239:
        /* <DEDUP_REMOVED lines=11> */
.L_x_242:
[----:B------:R-:W-:Y:S05]  /*b640*/  BSYNC B1 ;  /* 0x0000000000017941 */ /* 0x000fea0003800000 */
.L_x_241:
        /* <DEDUP_REMOVED lines=11> */
.L_x_244:
[----:B------:R-:W-:Y:S05]  /*b700*/  BSYNC B1 ;  /* 0x0000000000017941 */ /* 0x000fea0003800000 */
.L_x_243:
        /* <DEDUP_REMOVED lines=11> */
.L_x_246:
[----:B------:R-:W-:Y:S05]  /*b7c0*/  BSYNC B1 ;  /* 0x0000000000017941 */ /* 0x000fea0003800000 */
.L_x_245:
        /* <DEDUP_REMOVED lines=11> */
.L_x_248:
[----:B------:R-:W-:Y:S05]  /*b880*/  BSYNC B1 ;  /* 0x0000000000017941 */ /* 0x000fea0003800000 */
.L_x_247:
        /* <DEDUP_REMOVED lines=11> */
.L_x_250:
[----:B------:R-:W-:Y:S05]  /*b940*/  BSYNC B1 ;  /* 0x0000000000017941 */ /* 0x000fea0003800000 */
.L_x_249:
        /* <DEDUP_REMOVED lines=11> */
.L_x_252:
[----:B------:R-:W-:Y:S05]  /*ba00*/  BSYNC B1 ;  /* 0x0000000000017941 */ /* 0x000fea0003800000 */
.L_x_251:
        /* <DEDUP_REMOVED lines=11> */
.L_x_254:
[----:B------:R-:W-:Y:S05]  /*bac0*/  BSYNC B1 ;  /* 0x0000000000017941 */ /* 0x000fea0003800000 */
.L_x_253:
        /* <DEDUP_REMOVED lines=11> */
.L_x_256:
[----:B------:R-:W-:Y:S05]  /*bb80*/  BSYNC B1 ;  /* 0x0000000000017941 */ /* 0x000fea0003800000 */
.L_x_255:
        /* <DEDUP_REMOVED lines=11> */
.L_x_258:
[----:B------:R-:W-:Y:S05]  /*bc40*/  BSYNC B1 ;  /* 0x0000000000017941 */ /* 0x000fea0003800000 */
.L_x_257:
        /* <DEDUP_REMOVED lines=11> */
.L_x_260:
[----:B------:R-:W-:Y:S05]  /*bd00*/  BSYNC B1 ;  /* 0x0000000000017941 */ /* 0x000fea0003800000 */
.L_x_259:
        /* <DEDUP_REMOVED lines=11> */
.L_x_262:
[----:B------:R-:W-:Y:S05]  /*bdc0*/  BSYNC B1 ;  /* 0x0000000000017941 */ /* 0x000fea0003800000 */
.L_x_261:
        /* <DEDUP_REMOVED lines=11> */
.L_x_264:
[----:B------:R-:W-:Y:S05]  /*be80*/  BSYNC B1 ;  /* 0x0000000000017941 */ /* 0x000fea0003800000 */
.L_x_263:
        /* <DEDUP_REMOVED lines=11> */
.L_x_266:
[----:B------:R-:W-:Y:S05]  /*bf40*/  BSYNC B1 ;  /* 0x0000000000017941 */ /* 0x000fea0003800000 */
.L_x_265:
        /* <DEDUP_REMOVED lines=11> */
.L_x_268:
[----:B------:R-:W-:Y:S05]  /*c000*/  BSYNC B1 ;  /* 0x0000000000017941 */ /* 0x000fea0003800000 */
.L_x_267:
        /* <DEDUP_REMOVED lines=11> */
.L_x_270:
[----:B------:R-:W-:Y:S05]  /*c0c0*/  BSYNC B1 ;  /* 0x0000000000017941 */ /* 0x000fea0003800000 */
.L_x_269:
        /* <DEDUP_REMOVED lines=11> */
.L_x_272:
[----:B------:R-:W-:Y:S05]  /*c180*/  BSYNC B1 ;  /* 0x0000000000017941 */ /* 0x000fea0003800000 */
.L_x_271:
        /* <DEDUP_REMOVED lines=11> */
.L_x_274:
[----:B------:R-:W-:Y:S05]  /*c240*/  BSYNC B1 ;  /* 0x0000000000017941 */ /* 0x000fea0003800000 */
.L_x_273:
        /* <DEDUP_REMOVED lines=11> */
.L_x_276:
[----:B------:R-:W-:Y:S05]  /*c300*/  BSYNC B1 ;  /* 0x0000000000017941 */ /* 0x000fea0003800000 */
.L_x_275:
        /* <DEDUP_REMOVED lines=11> */
.L_x_278:
[----:B------:R-:W-:Y:S05]  /*c3c0*/  BSYNC B1 ;  /* 0x0000000000017941 */ /* 0x000fea0003800000 */
.L_x_277:
        /* <DEDUP_REMOVED lines=11> */
.L_x_280:
[----:B------:R-:W-:Y:S05]  /*c480*/  BSYNC B1 ;  /* 0x0000000000017941 */ /* 0x000fea0003800000 */
.L_x_279:
        /* <DEDUP_REMOVED lines=11> */
.L_x_282:
[----:B------:R-:W-:Y:S05]  /*c540*/  BSYNC B1 ;  /* 0x0000000000017941 */ /* 0x000fea0003800000 */
.L_x_281:
        /* <DEDUP_REMOVED lines=11> */
.L_x_284:
[----:B------:R-:W-:Y:S05]  /*c600*/  BSYNC B1 ;  /* 0x0000000000017941 */ /* 0x000fea0003800000 */
.L_x_283:
        /* <DEDUP_REMOVED lines=11> */
.L_x_286:
[----:B------:R-:W-:Y:S05]  /*c6c0*/  BSYNC B1 ;  /* 0x0000000000017941 */ /* 0x000fea0003800000 */
.L_x_285:
        /* <DEDUP_REMOVED lines=11> */
.L_x_288:
[----:B------:R-:W-:Y:S05]  /*c780*/  BSYNC B1 ;  /* 0x0000000000017941 */ /* 0x000fea0003800000 */
.L_x_287:
        /* <DEDUP_REMOVED lines=11> */
.L_x_290:
[----:B------:R-:W-:Y:S05]  /*c840*/  BSYNC B1 ;  /* 0x0000000000017941 */ /* 0x000fea0003800000 */
.L_x_289:
        /* <DEDUP_REMOVED lines=11> */
.L_x_292:
[----:B------:R-:W-:Y:S05]  /*c900*/  BSYNC B1 ;  /* 0x0000000000017941 */ /* 0x000fea0003800000 */
.L_x_291:
        /* <DEDUP_REMOVED lines=11> */
.L_x_294:
[----:B------:R-:W-:Y:S05]  /*c9c0*/  BSYNC B1 ;  /* 0x0000000000017941 */ /* 0x000fea0003800000 */
.L_x_293:
        /* <DEDUP_REMOVED lines=11> */
.L_x_296:
[----:B------:R-:W-:Y:S05]  /*ca80*/  BSYNC B1 ;  /* 0x0000000000017941 */ /* 0x000fea0003800000 */
.L_x_295:
        /* <DEDUP_REMOVED lines=11> */
.L_x_298:
[----:B------:R-:W-:Y:S05]  /*cb40*/  BSYNC B1 ;  /* 0x0000000000017941 */ /* 0x000fea0003800000 */
.L_x_297:
        /* <DEDUP_REMOVED lines=11> */
.L_x_300:
[----:B------:R-:W-:Y:S05]  /*cc00*/  BSYNC B1 ;  /* 0x0000000000017941 */ /* 0x000fea0003800000 */
.L_x_299:
        /* <DEDUP_REMOVED lines=11> */
.L_x_302:
[----:B------:R-:W-:Y:S05]  /*ccc0*/  BSYNC B1 ;  /* 0x0000000000017941 */ /* 0x000fea0003800000 */
.L_x_301:
        /* <DEDUP_REMOVED lines=11> */
.L_x_304:
[----:B------:R-:W-:Y:S05]  /*cd80*/  BSYNC B1 ;  /* 0x0000000000017941 */ /* 0x000fea0003800000 */
.L_x_303:
        /* <DEDUP_REMOVED lines=11> */
.L_x_306:
[----:B------:R-:W-:Y:S05]  /*ce40*/  BSYNC B1 ;  /* 0x0000000000017941 */ /* 0x000fea0003800000 */
.L_x_305:
        /* <DEDUP_REMOVED lines=11> */
.L_x_308:
[----:B------:R-:W-:Y:S05]  /*cf00*/  BSYNC B1 ;  /* 0x0000000000017941 */ /* 0x000fea0003800000 */
.L_x_307:
        /* <DEDUP_REMOVED lines=11> */
.L_x_310:
[----:B------:R-:W-:Y:S05]  /*cfc0*/  BSYNC B1 ;  /* 0x0000000000017941 */ /* 0x000fea0003800000 */
.L_x_309:
        /* <DEDUP_REMOVED lines=11> */
.L_x_312:
[----:B------:R-:W-:Y:S05]  /*d080*/  BSYNC B1 ;  /* 0x0000000000017941 */ /* 0x000fea0003800000 */
.L_x_311:
        /* <DEDUP_REMOVED lines=11> */
.L_x_314:
[----:B------:R-:W-:Y:S05]  /*d140*/  BSYNC B1 ;  /* 0x0000000000017941 */ /* 0x000fea0003800000 */
.L_x_313:
        /* <DEDUP_REMOVED lines=11> */
.L_x_316:
[----:B------:R-:W-:Y:S05]  /*d200*/  BSYNC B1 ;  /* 0x0000000000017941 */ /* 0x000fea0003800000 */
.L_x_315:
        /* <DEDUP_REMOVED lines=11> */
.L_x_318:
[----:B------:R-:W-:Y:S05]  /*d2c0*/  BSYNC B1 ;  /* 0x0000000000017941 */ /* 0x000fea0003800000 */
.L_x_317:
        /* <DEDUP_REMOVED lines=11> */
.L_x_320:
[----:B------:R-:W-:Y:S05]  /*d380*/  BSYNC B1 ;  /* 0x0000000000017941 */ /* 0x000fea0003800000 */
.L_x_319:
        /* <DEDUP_REMOVED lines=11> */
.L_x_322:
[----:B------:R-:W-:Y:S05]  /*d440*/  BSYNC B1 ;  /* 0x0000000000017941 */ /* 0x000fea0003800000 */
.L_x_321:
        /* <DEDUP_REMOVED lines=11> */
.L_x_324:
[----:B------:R-:W-:Y:S05]  /*d500*/  BSYNC B1 ;  /* 0x0000000000017941 */ /* 0x000fea0003800000 */
.L_x_323:
        /* <DEDUP_REMOVED lines=11> */
.L_x_326:
[----:B------:R-:W-:Y:S05]  /*d5c0*/  BSYNC B1 ;  /* 0x0000000000017941 */ /* 0x000fea0003800000 */
.L_x_325:
        /* <DEDUP_REMOVED lines=11> */
.L_x_328:
[----:B------:R-:W-:Y:S05]  /*d680*/  BSYNC B1 ;  /* 0x0000000000017941 */ /* 0x000fea0003800000 */
.L_x_327:
        /* <DEDUP_REMOVED lines=11> */
.L_x_330:
[----:B------:R-:W-:Y:S05]  /*d740*/  BSYNC B1 ;  /* 0x0000000000017941 */ /* 0x000fea0003800000 */
.L_x_329:
        /* <DEDUP_REMOVED lines=11> */
.L_x_332:
[----:B------:R-:W-:Y:S05]  /*d800*/  BSYNC B1 ;  /* 0x0000000000017941 */ /* 0x000fea0003800000 */
.L_x_331:
        /* <DEDUP_REMOVED lines=11> */
.L_x_334:
[----:B------:R-:W-:Y:S05]  /*d8c0*/  BSYNC B1 ;  /* 0x0000000000017941 */ /* 0x000fea0003800000 */
.L_x_333:
        /* <DEDUP_REMOVED lines=11> */
.L_x_336:
[----:B------:R-:W-:Y:S05]  /*d980*/  BSYNC B1 ;  /* 0x0000000000017941 */ /* 0x000fea0003800000 */
.L_x_335:
        /* <DEDUP_REMOVED lines=11> */
.L_x_338:
[----:B------:R-:W-:Y:S05]  /*da40*/  BSYNC B1 ;  /* 0x0000000000017941 */ /* 0x000fea0003800000 */
.L_x_337:
        /* <DEDUP_REMOVED lines=11> */
.L_x_340:
[----:B------:R-:W-:Y:S05]  /*db00*/  BSYNC B1 ;  /* 0x0000000000017941 */ /* 0x000fea0003800000 */
.L_x_339:
        /* <DEDUP_REMOVED lines=11> */
.L_x_342:
[----:B------:R-:W-:Y:S05]  /*dbc0*/  BSYNC B1 ;  /* 0x0000000000017941 */ /* 0x000fea0003800000 */
.L_x_341:
        /* <DEDUP_REMOVED lines=11> */
.L_x_344:
[----:B------:R-:W-:Y:S05]  /*dc80*/  BSYNC B1 ;  /* 0x0000000000017941 */ /* 0x000fea0003800000 */
.L_x_343:
        /* <DEDUP_REMOVED lines=11> */
.L_x_346:
[----:B------:R-:W-:Y:S05]  /*dd40*/  BSYNC B1 ;  /* 0x0000000000017941 */ /* 0x000fea0003800000 */
.L_x_345:
        /* <DEDUP_REMOVED lines=11> */
.L_x_348:
[----:B------:R-:W-:Y:S05]  /*de00*/  BSYNC B1 ;  /* 0x0000000000017941 */ /* 0x000fea0003800000 */
.L_x_347:
        /* <DEDUP_REMOVED lines=11> */
.L_x_350:
[----:B------:R-:W-:Y:S05]  /*dec0*/  BSYNC B1 ;  /* 0x0000000000017941 */ /* 0x000fea0003800000 */
.L_x_349:
        /* <DEDUP_REMOVED lines=11> */
.L_x_352:
[----:B------:R-:W-:Y:S05]  /*df80*/  BSYNC B1 ;  /* 0x0000000000017941 */ /* 0x000fea0003800000 */
.L_x_351:
        /* <DEDUP_REMOVED lines=11> */
.L_x_354:
[----:B------:R-:W-:Y:S05]  /*e040*/  BSYNC B1 ;  /* 0x0000000000017941 */ /* 0x000fea0003800000 */
.L_x_353:
        /* <DEDUP_REMOVED lines=11> */
.L_x_356:
[----:B------:R-:W-:Y:S05]  /*e100*/  BSYNC B1 ;  /* 0x0000000000017941 */ /* 0x000fea0003800000 */
.L_x_355:
        /* <DEDUP_REMOVED lines=11> */
.L_x_358:
[----:B------:R-:W-:Y:S05]  /*e1c0*/  BSYNC B1 ;  /* 0x0000000000017941 */ /* 0x000fea0003800000 */
.L_x_357:
        /* <DEDUP_REMOVED lines=11> */
.L_x_360:
[----:B------:R-:W-:Y:S05]  /*e280*/  BSYNC B1 ;  /* 0x0000000000017941 */ /* 0x000fea0003800000 */
.L_x_359:
        /* <DEDUP_REMOVED lines=11> */
.L_x_362:
[----:B------:R-:W-:Y:S05]  /*e340*/  BSYNC B1 ;  /* 0x0000000000017941 */ /* 0x000fea0003800000 */
.L_x_361:
        /* <DEDUP_REMOVED lines=11> */
.L_x_364:
[----:B------:R-:W-:Y:S05]  /*e400*/  BSYNC B1 ;  /* 0x0000000000017941 */ /* 0x000fea0003800000 */
.L_x_363:
        /* <DEDUP_REMOVED lines=11> */
.L_x_366:
[----:B------:R-:W-:Y:S05]  /*e4c0*/  BSYNC B1 ;  /* 0x0000000000017941 */ /* 0x000fea0003800000 */
.L_x_365:
        /* <DEDUP_REMOVED lines=11> */
.L_x_368:
[----:B------:R-:W-:Y:S05]  /*e580*/  BSYNC B1 ;  /* 0x0000000000017941 */ /* 0x000fea0003800000 */
.L_x_367:
        /* <DEDUP_REMOVED lines=11> */
.L_x_370:
[----:B------:R-:W-:Y:S05]  /*e640*/  BSYNC B1 ;  /* 0x0000000000017941 */ /* 0x000fea0003800000 */
.L_x_369:
        /* <DEDUP_REMOVED lines=11> */
.L_x_372:
[----:B------:R-:W-:Y:S05]  /*e700*/  BSYNC B1 ;  /* 0x0000000000017941 */ /* 0x000fea0003800000 */
.L_x_371:
        /* <DEDUP_REMOVED lines=11> */
.L_x_374:
[----:B------:R-:W-:Y:S05]  /*e7c0*/  BSYNC B1 ;  /* 0x0000000000017941 */ /* 0x000fea0003800000 */
.L_x_373:
        /* <DEDUP_REMOVED lines=11> */
.L_x_376:
[----:B------:R-:W-:Y:S05]  /*e880*/  BSYNC B1 ;  /* 0x0000000000017941 */ /* 0x000fea0003800000 */
.L_x_375:
        /* <DEDUP_REMOVED lines=11> */
.L_x_378:
[----:B------:R-:W-:Y:S05]  /*e940*/  BSYNC B1 ;  /* 0x0000000000017941 */ /* 0x000fea0003800000 */
.L_x_377:
        /* <DEDUP_REMOVED lines=11> */
.L_x_380:
[----:B------:R-:W-:Y:S05]  /*ea00*/  BSYNC B1 ;  /* 0x0000000000017941 */ /* 0x000fea0003800000 */
.L_x_379:
        /* <DEDUP_REMOVED lines=11> */
.L_x_382:
[----:B------:R-:W-:Y:S05]  /*eac0*/  BSYNC B1 ;  /* 0x0000000000017941 */ /* 0x000fea0003800000 */
.L_x_381:
        /* <DEDUP_REMOVED lines=11> */
.L_x_384:
[----:B------:R-:W-:Y:S05]  /*eb80*/  BSYNC B1 ;  /* 0x0000000000017941 */ /* 0x000fea0003800000 */
.L_x_383:
        /* <DEDUP_REMOVED lines=11> */
.L_x_386:
[----:B------:R-:W-:Y:S05]  /*ec40*/  BSYNC B1 ;  /* 0x0000000000017941 */ /* 0x000fea0003800000 */
.L_x_385:
        /* <DEDUP_REMOVED lines=10> */
.L_x_388:
[----:B------:R-:W-:Y:S05]  /*ecf0*/  BSYNC B1 ;  /* 0x0000000000017941 */ /* 0x000fea0003800000 */
.L_x_387:
        /* <DEDUP_REMOVED lines=11> */
.L_x_390:
[----:B------:R-:W-:Y:S05]  /*edb0*/  BSYNC B1 ;  /* 0x0000000000017941 */ /* 0x000fea0003800000 */
.L_x_389:
        /* <DEDUP_REMOVED lines=10> */
.L_x_392:
[----:B------:R-:W-:Y:S05]  /*ee60*/  BSYNC B1 ;  /* 0x0000000000017941 */ /* 0x000fea0003800000 */
.L_x_391:
        /* <DEDUP_REMOVED lines=10> */
.L_x_394:
[----:B------:R-:W-:Y:S05]  /*ef10*/  BSYNC B1 ;  /* 0x0000000000017941 */ /* 0x000fea0003800000 */
.L_x_393:
        /* <DEDUP_REMOVED lines=10> */
.L_x_396:
[----:B------:R-:W-:Y:S05]  /*efc0*/  BSYNC B1 ;  /* 0x0000000000017941 */ /* 0x000fea0003800000 */
.L_x_395:
        /* <DEDUP_REMOVED lines=10> */
.L_x_398:
[----:B------:R-:W-:Y:S05]  /*f070*/  BSYNC B1 ;  /* 0x0000000000017941 */ /* 0x000fea0003800000 */
.L_x_397:
        /* <DEDUP_REMOVED lines=10> */
.L_x_400:
[----:B------:R-:W-:Y:S05]  /*f120*/  BSYNC B1 ;  /* 0x0000000000017941 */ /* 0x000fea0003800000 */
.L_x_399:
        /* <DEDUP_REMOVED lines=10> */
.L_x_402:
[----:B------:R-:W-:Y:S05]  /*f1d0*/  BSYNC B1 ;  /* 0x0000000000017941 */ /* 0x000fea0003800000 */
.L_x_401:
        /* <DEDUP_REMOVED lines=10> */
.L_x_404:
[----:B------:R-:W-:Y:S05]  /*f280*/  BSYNC B1 ;  /* 0x0000000000017941 */ /* 0x000fea0003800000 */
.L_x_403:
        /* <DEDUP_REMOVED lines=10> */
.L_x_406:
[----:B------:R-:W-:Y:S05]  /*f330*/  BSYNC B1 ;  /* 0x0000000000017941 */ /* 0x000fea0003800000 */
.L_x_405:
        /* <DEDUP_REMOVED lines=10> */
.L_x_408:
[----:B------:R-:W-:Y:S05]  /*f3e0*/  BSYNC B1 ;  /* 0x0000000000017941 */ /* 0x000fea0003800000 */
.L_x_407:
[----:B------:R-:W2:Y:S01]  /*f3f0*/  LDL.LU R223, [R1+0x47c] ;  /* 0x00047c0001df7983 */ /* 0x000ea20000300800 */
[C---:B-----5:R-:W-:Y:S01]  /*f400*/  IMAD.U32 R217, R216.reuse, 0x10000, RZ ;  /* 0x00010000d8d97824 */ /* 0x060fe200078e00ff */
[----:B------:R-:W-:Y:S01]  /*f410*/  USHF.L.U64.HI UR4, UR6, 0x9, UR7 ;  /* 0x0000000906047899 */ /* 0x000fe20008010207 */
[----:B------:R-:W-:Y:S01]  /*f420*/  PRMT R219, R216, 0x7610, R219 ;  /* 0x00007610d8db7816 */ /* 0x000fe200000000db */
[----:B------:R-:W4:Y:S01]  /*f430*/  LDL.LU R222, [R1+0x180] ;  /* 0x0001800001de7983 */ /* 0x000f220000300800 */
[----:B------:R-:W-:-:S04]  /*f440*/  FMUL R217, R217, R16 ;  /* 0x00000010d9d97220 */ /* 0x000fc80000400000 */
[----:B--2---:R-:W-:-:S05]  /*f450*/  FFMA R217, R223, R2, R217 ;  /* 0x00000002dfd97223 */ /* 0x004fca00000000d9 */
[----:B------:R-:W-:-:S05]  /*f460*/  F2FP.BF16.F32.PACK_AB R217, RZ, R217 ;  /* 0x000000d9ffd9723e */ /* 0x000fca00000010ff */
[----:B------:R2:W-:Y:S02]  /*f470*/  @P4 STG.E.U16 desc[UR36][R22.64+0x172], R217 ;  /* 0x000172d916004986 */ /* 0x0005e4000c101524 */
[----:B--2---:R-:W-:-:S05]  /*f480*/  IMAD.U32 R22, RZ, RZ, UR6 ;  /* 0x00000006ff167e24 */ /* 0x004fca000f8e00ff */
        /* <DEDUP_REMOVED lines=12> */
[----:B--2---:R-:W-:Y:S05]  /*f550*/  @!P4 BRA `(.L_x_410) ;  /* 0x000000000004c947 */ /* 0x004fea0003800000 */
[----:B------:R2:W5:Y:S02]  /*f560*/  LDG.E.LTC128B.U16 R219, desc[UR36][R10.64+0x2] ;  /* 0x000002240adb7981 */ /* 0x000564000c1e1520 */
.L_x_410:
[----:B------:R-:W-:Y:S05]  /*f570*/  BSYNC B1 ;  /* 0x0000000000017941 */ /* 0x000fea0003800000 */
.L_x_409:
[----:B------:R-:W4:Y:S01]  /*f580*/  LDL.LU R217, [R1+0x184] ;  /* 0x0001840001d97983 */ /* 0x000f220000300800 */
[----:B-----5:R-:W-:Y:S01]  /*f590*/  IMAD.U32 R216, R219, 0x10000, RZ ;  /* 0x00010000dbd87824 */ /* 0x020fe200078e00ff */
[----:B------:R-:W-:Y:S01]  /*f5a0*/  ISETP.GT.AND P5, PT, R0, 0x108, P5 ;  /* 0x000001080000780c */ /* 0x000fe20002fa4270 */
[----:B------:R-:W-:Y:S02]  /*f5b0*/  BSSY B1, `(.L_x_411) ;  /* 0x0000009000017945 */ /* 0x000fe40003800000 */
[----:B------:R-:W-:-:S04]  /*f5c0*/  FMUL R216, R216, R16 ;  /* 0x00000010d8d87220 */ /* 0x000fc80000400000 */
[----:B----4-:R-:W-:-:S05]  /*f5d0*/  FFMA R216, R217, R2, R216 ;  /* 0x00000002d9d87223 */ /* 0x010fca00000000d8 */
[----:B------:R-:W-:-:S05]  /*f5e0*/  F2FP.BF16.F32.PACK_AB R216, RZ, R216 ;  /* 0x000000d8ffd8723e */ /* 0x000fca00000010ff */
[----:B------:R4:W-:Y:S02]  /*f5f0*/  @P4 STG.E.U16 desc[UR36][R22.64+0x2], R216 ;  /* 0x000002d816004986 */ /* 0x0009e4000c101524 */
[----:B----4-:R-:W-:-:S05]  /*f600*/  IADD3 R216, P4, R22, R228, RZ ;  /* 0x000000e416d87210 */ /* 0x010fca0007f9e0ff */
[----:B------:R-:W-:Y:S01]  /*f610*/  IMAD.X R217, R23, 0x1, R226, P4 ;  /* 0x0000000117d97824 */ /* 0x000fe200020e06e2 */
[----:B------:R-:W-:Y:S07]  /*f620*/  @!P5 BRA `(.L_x_412) ;  /* 0x000000000004d947 */ /* 0x000fee0003800000 */
[----:B------:R4:W5:Y:S02]  /*f630*/  LDG.E.LTC128B.U16 R219, desc[UR36][R224.64] ;  /* 0x00000024e0db7981 */ /* 0x000964000c1e1520 */
.L_x_412:
[----:B------:R-:W-:Y:S05]  /*f640*/  BSYNC B1 ;  /* 0x0000000000017941 */ /* 0x000fea0003800000 */
.L_x_411:
[----:B------:R-:W2:Y:S01]  /*f650*/  LDL.LU R223, [R1+0x188] ;  /* 0x0001880001df7983 */ /* 0x000ea20000300800 */
[----:B-----5:R-:W-:Y:S01]  /*f660*/  IMAD.U32 R222, R219, 0x10000, RZ ;  /* 0x00010000dbde7824 */ /* 0x020fe200078e00ff */
[----:B------:R-:W-:Y:S01]  /*f670*/  LOP3.LUT P4, RZ, R17, 0x2, RZ, 0xc0, !PT ;  /* 0x0000000211ff7812 */ /* 0x000fe2000788c0ff */
[----:B------:R-:W-:Y:S02]  /*f680*/  BSSY B1, `(.L_x_413) ;  /* 0x0000008000017945 */ /* 0x000fe40003800000 */
[----:B------:R-:W-:Y:S01]  /*f690*/  FMUL R222, R222, R16 ;  /* 0x00000010dede7220 */ /* 0x000fe20000400000 */
[----:B------:R-:W-:-:S03]  /*f6a0*/  ISETP.GT.AND P4, PT, R0, 0x108, P4 ;  /* 0x000001080000780c */ /* 0x000fc60002784270 */
[----:B--2---:R-:W-:-:S05]  /*f6b0*/  FFMA R222, R223, R2, R222 ;  /* 0x00000002dfde7223 */ /* 0x004fca00000000de */
[----:B------:R-:W-:-:S05]  /*f6c0*/  F2FP.BF16.F32.PACK_AB R222, RZ, R222 ;  /* 0x000000deffde723e */ /* 0x000fca00000010ff */
[----:B------:R2:W-:Y:S01]  /*f6d0*/  @P5 STG.E.U16 desc[UR36][R216.64], R222 ;  /* 0x000000ded8005986 */ /* 0x0005e2000c101524 */
[----:B------:R-:W-:Y:S05]  /*f6e0*/  @!P4 BRA `(.L_x_414) ;  /* 0x000000000004c947 */ /* 0x000fea0003800000 */
[----:B------:R0:W5:Y:S02]  /*f6f0*/  LDG.E.LTC128B.U16 R219, desc[UR36][R8.64+0x2] ;  /* 0x0000022408db7981 */ /* 0x000164000c1e1520 */
.L_x_414:
[----:B------:R-:W-:Y:S05]  /*f700*/  BSYNC B1 ;  /* 0x0000000000017941 */ /* 0x000fea0003800000 */
.L_x_413:
[----:B------:R-:W3:Y:S01]  /*f710*/  LDL.LU R223, [R1+0x18c] ;  /* 0x00018c0001df7983 */ /* 0x000ee20000300800 */
[----:B--2--5:R-:W-:Y:S01]  /*f720*/  IMAD.U32 R222, R219, 0x10000, RZ ;  /* 0x00010000dbde7824 */ /* 0x024fe200078e00ff */
[----:B------:R-:W-:Y:S01]  /*f730*/  LOP3.LUT P5, RZ, R17, 0x4, RZ, 0xc0, !PT ;  /* 0x0000000411ff7812 */ /* 0x000fe200078ac0ff */
[----:B------:R-:W-:Y:S02]  /*f740*/  BSSY B1, `(.L_x_415) ;  /* 0x0000008000017945 */ /* 0x000fe40003800000 */
[----:B------:R-:W-:-:S04]  /*f750*/  FMUL R222, R222, R16 ;  /* 0x00000010dede7220 */ /* 0x000fc80000400000 */
[----:B---3--:R-:W-:-:S05]  /*f760*/  FFMA R222, R223, R2, R222 ;  /* 0x00000002dfde7223 */ /* 0x008fca00000000de */
[----:B------:R-:W-:-:S05]  /*f770*/  F2FP.BF16.F32.PACK_AB R222, RZ, R222 ;  /* 0x000000deffde723e */ /* 0x000fca00000010ff */
[----:B------:R2:W-:Y:S01]  /*f780*/  @P4 STG.E.U16 desc[UR36][R216.64+0x2], R222 ;  /* 0x000002ded8004986 */ /* 0x0005e2000c101524 */
[----:B------:R-:W-:-:S13]  /*f790*/  ISETP.GT.AND P4, PT, R0, 0x100, P5 ;  /* 0x000001000000780c */ /* 0x000fda0002f84270 */
[----:B--2---:R-:W-:Y:S05]  /*f7a0*/  @!P4 BRA `(.L_x_416) ;  /* 0x000000000004c947 */ /* 0x004fea0003800000 */
[----:B------:R2:W5:Y:S02]  /*f7b0*/  LDG.E.LTC128B.U16 R219, desc[UR36][R10.64+0x10] ;  /* 0x000010240adb7981 */ /* 0x000564000c1e1520 */
.L_x_416:
[----:B------:R-:W-:Y:S05]  /*f7c0*/  BSYNC B1 ;  /* 0x0000000000017941 */ /* 0x000fea0003800000 */
.L_x_415:
[----:B------:R-:W3:Y:S01]  /*f7d0*/  LDL.LU R223, [R1+0x190] ;  /* 0x0001900001df7983 */ /* 0x000ee20000300800 */
[----:B-----5:R-:W-:Y:S01]  /*f7e0*/  IMAD.U32 R222, R219, 0x10000, RZ ;  /* 0x00010000dbde7824 */ /* 0x020fe200078e00ff */
[----:B------:R-:W-:Y:S01]  /*f7f0*/  LOP3.LUT P5, RZ, R17, 0x8, RZ, 0xc0, !PT ;  /* 0x0000000811ff7812 */ /* 0x000fe200078ac0ff */
[----:B------:R-:W-:Y:S02]  /*f800*/  BSSY B1, `(.L_x_417) ;  /* 0x0000008000017945 */ /* 0x000fe40003800000 */
[----:B------:R-:W-:-:S04]  /*f810*/  FMUL R222, R222, R16 ;  /* 0x00000010dede7220 */ /* 0x000fc80000400000 */
[----:B---3--:R-:W-:-:S05]  /*f820*/  FFMA R222, R223, R2, R222 ;  /* 0x00000002dfde7223 */ /* 0x008fca00000000de */
[----:B------:R-:W-:-:S05]  /*f830*/  F2FP.BF16.F32.PACK_AB R222, RZ, R222 ;  /* 0x000000deffde723e */ /* 0x000fca00000010ff */
[----:B------:R3:W-:Y:S01]  /*f840*/  @P4 STG.E.U16 desc[UR36][R22.64+0x10], R222 ;  /* 0x000010de16004986 */ /* 0x0007e2000c101524 */
[----:B------:R-:W-:-:S13]  /*f850*/  ISETP.GT.AND P4, PT, R0, 0x100, P5 ;  /* 0x000001000000780c */ /* 0x000fda0002f84270 */
[----:B---3--:R-:W-:Y:S05]  /*f860*/  @!P4 BRA `(.L_x_418) ;  /* 0x000000000004c947 */ /* 0x008fea0003800000 */
[----:B------:R3:W5:Y:S02]  /*f870*/  LDG.E.LTC128B.U16 R219, desc[UR36][R10.64+0x12] ;  /* 0x000012240adb7981 */ /* 0x000764000c1e1520 */
.L_x_418:
[----:B------:R-:W-:Y:S05]  /*f880*/  BSYNC B1 ;  /* 0x0000000000017941 */ /* 0x000fea0003800000 */
.L_x_417:
        /* <DEDUP_REMOVED lines=11> */
.L_x_420:
[----:B------:R-:W-:Y:S05]  /*f940*/  BSYNC B1 ;  /* 0x0000000000017941 */ /* 0x000fea0003800000 */
.L_x_419:
        /* <DEDUP_REMOVED lines=10> */
.L_x_422:
[----:B------:R-:W-:Y:S05]  /*f9f0*/  BSYNC B1 ;  /* 0x0000000000017941 */ /* 0x000fea0003800000 */
.L_x_421:
[----:B------:R-:W2:Y:S01]  /*fa00*/  LDL.LU R223, [R1+0x19c] ;  /* 0x00019c0001df7983 */ /* 0x000ea20000300800 */
[----:B-----5:R-:W-:Y:S01]  /*fa10*/  IMAD.U32 R222, R219, 0x10000, RZ ;  /* 0x00010000dbde7824 */ /* 0x020fe200078e00ff */
[----:B------:R-:W-:Y:S01]  /*fa20*/  LOP3.LUT P5, RZ, R17, 0x10, RZ, 0xc0, !PT ;  /* 0x0000001011ff7812 */ /* 0x000fe200078ac0ff */
[----:B------:R-:W-:Y:S02]  /*fa30*/  BSSY B1, `(.L_x_423) ;  /* 0x0000008000017945 */ /* 0x000fe40003800000 */
[----:B------:R-:W-:-:S04]  /*fa40*/  FMUL R222, R222, R16 ;  /* 0x00000010dede7220 */ /* 0x000fc80000400000 */
[----:B--2---:R-:W-:-:S05]  /*fa50*/  FFMA R222, R223, R2, R222 ;  /* 0x00000002dfde7223 */ /* 0x004fca00000000de */
[----:B------:R-:W-:-:S05]  /*fa60*/  F2FP.BF16.F32.PACK_AB R222, RZ, R222 ;  /* 0x000000deffde723e */ /* 0x000fca00000010ff */
[----:B------:R2:W-:Y:S01]  /*fa70*/  @P4 STG.E.U16 desc[UR36][R216.64+0x12], R222 ;  /* 0x000012ded8004986 */ /* 0x0005e2000c101524 */
[----:B------:R-:W-:-:S13]  /*fa80*/  ISETP.GT.AND P4, PT, R0, 0x100, P5 ;  /* 0x000001000000780c */ /* 0x000fda0002f84270 */
[----:B--2---:R-:W-:Y:S05]  /*fa90*/  @!P4 BRA `(.L_x_424) ;  /* 0x000000000004c947 */ /* 0x004fea0003800000 */
[----:B------:R2:W5:Y:S02]  /*faa0*/  LDG.E.LTC128B.U16 R219, desc[UR36][R10.64+0x20] ;  /* 0x000020240adb7981 */ /* 0x000564000c1e1520 */
.L_x_424:
[----:B------:R-:W-:Y:S05]  /*fab0*/  BSYNC B1 ;  /* 0x0000000000017941 */ /* 0x000fea0003800000 */
.L_x_423:
        /* <DEDUP_REMOVED lines=11> */
.L_x_426:
[----:B------:R-:W-:Y:S05]  /*fb70*/  BSYNC B1 ;  /* 0x0000000000017941 */ /* 0x000fea0003800000 */
.L_x_425:
        /* <DEDUP_REMOVED lines=11> */
.L_x_428:
[----:B------:R-:W-:Y:S05]  /*fc30*/  BSYNC B1 ;  /* 0x0000000000017941 */ /* 0x000fea0003800000 */
.L_x_427:
        /* <DEDUP_REMOVED lines=10> */
.L_x_430:
[----:B------:R-:W-:Y:S05]  /*fce0*/  BSYNC B1 ;  /* 0x0000000000017941 */ /* 0x000fea0003800000 */
.L_x_429:
        /* <DEDUP_REMOVED lines=11> */
.L_x_432:
[----:B------:R-:W-:Y:S05]  /*fda0*/  BSYNC B1 ;  /* 0x0000000000017941 */ /* 0x000fea0003800000 */
.L_x_431:
        /* <DEDUP_REMOVED lines=11> */
.L_x_434:
[----:B------:R-:W-:Y:S05]  /*fe60*/  BSYNC B1 ;  /* 0x0000000000017941 */ /* 0x000fea0003800000 */
.L_x_433:
        /* <DEDUP_REMOVED lines=11> */
.L_x_436:
[----:B------:R-:W-:Y:S05]  /*ff20*/  BSYNC B1 ;  /* 0x0000000000017941 */ /* 0x000fea0003800000 */
.L_x_435:
        /* <DEDUP_REMOVED lines=10> */
.L_x_438:
[----:B------:R-:W-:Y:S05]  /*ffd0*/  BSYNC B1 ;  /* 0x0000000000017941 */ /* 0x000fea0003800000 */
.L_x_437:
        /* <DEDUP_REMOVED lines=11> */
.L_x_440:
[----:B------:R-:W-:Y:S05]  /*10090*/  BSYNC B1 ;  /* 0x0000000000017941 */ /* 0x000fea0003800000 */
.L_x_439:
        /* <DEDUP_REMOVED lines=11> */
.L_x_442:
[----:B------:R-:W-:Y:S05]  /*10150*/  BSYNC B1 ;  /* 0x0000000000017941 */ /* 0x000fea0003800000 */
.L_x_441:
        /* <DEDUP_REMOVED lines=11> */
.L_x_444:
[----:B------:R-:W-:Y:S05]  /*10210*/  BSYNC B1 ;  /* 0x0000000000017941 */ /* 0x000fea0003800000 */
.L_x_443:
        /* <DEDUP_REMOVED lines=10> */
.L_x_446:
[----:B------:R-:W-:Y:S05]  /*102c0*/  BSYNC B1 ;  /* 0x0000000000017941 */ /* 0x000fea0003800000 */
.L_x_445:
        /* <DEDUP_REMOVED lines=11> */
.L_x_448:
[----:B------:R-:W-:Y:S05]  /*10380*/  BSYNC B1 ;  /* 0x0000000000017941 */ /* 0x000fea0003800000 */
.L_x_447:
        /* <DEDUP_REMOVED lines=11> */
.L_x_450:
[----:B------:R-:W-:Y:S05]  /*10440*/  BSYNC B1 ;  /* 0x0000000000017941 */ /* 0x000fea0003800000 */
.L_x_449:
        /* <DEDUP_REMOVED lines=11> */
.L_x_452:
[----:B------:R-:W-:Y:S05]  /*10500*/  BSYNC B1 ;  /* 0x0000000000017941 */ /* 0x000fea0003800000 */
.L_x_451:
        /* <DEDUP_REMOVED lines=10> */
.L_x_454:
[----:B------:R-:W-:Y:S05]  /*105b0*/  BSYNC B1 ;  /* 0x0000000000017941 */ /* 0x000fea0003800000 */
.L_x_453:
        /* <DEDUP_REMOVED lines=11> */
.L_x_456:
[----:B------:R-:W-:Y:S05]  /*10670*/  BSYNC B1 ;  /* 0x0000000000017941 */ /* 0x000fea0003800000 */
.L_x_455:
        /* <DEDUP_REMOVED lines=11> */
.L_x_458:
[----:B------:R-:W-:Y:S05]  /*10730*/  BSYNC B1 ;  /* 0x0000000000017941 */ /* 0x000fea0003800000 */
.L_x_457:
        /* <DEDUP_REMOVED lines=11> */
.L_x_460:
[----:B------:R-:W-:Y:S05]  /*107f0*/  BSYNC B1 ;  /* 0x0000000000017941 */ /* 0x000fea0003800000 */
.L_x_459:
        /* <DEDUP_REMOVED lines=10> */
.L_x_462:
[----:B------:R-:W-:Y:S05]  /*108a0*/  BSYNC B1 ;  /* 0x0000000000017941 */ /* 0x000fea0003800000 */
.L_x_461:
        /* <DEDUP_REMOVED lines=11> */
.L_x_464:
[----:B------:R-:W-:Y:S05]  /*10960*/  BSYNC B1 ;  /* 0x0000000000017941 */ /* 0x000fea0003800000 */
.L_x_463:
        /* <DEDUP_REMOVED lines=11> */
.L_x_466:
[----:B------:R-:W-:Y:S05]  /*10a20*/  BSYNC B1 ;  /* 0x0000000000017941 */ /* 0x000fea0003800000 */
.L_x_465:
        /* <DEDUP_REMOVED lines=11> */
.L_x_468:
[----:B------:R-:W-:Y:S05]  /*10ae0*/  BSYNC B1 ;  /* 0x0000000000017941 */ /* 0x000fea0003800000 */
.L_x_467:
        /* <DEDUP_REMOVED lines=10> */
.L_x_470:
[----:B------:R-:W-:Y:S05]  /*10b90*/  BSYNC B1 ;  /* 0x0000000000017941 */ /* 0x000fea0003800000 */
.L_x_469:
        /* <DEDUP_REMOVED lines=11> */
.L_x_472:
[----:B------:R-:W-:Y:S05]  /*10c50*/  BSYNC B1 ;  /* 0x0000000000017941 */ /* 0x000fea0003800000 */
.L_x_471:
        /* <DEDUP_REMOVED lines=11> */
.L_x_474:
[----:B------:R-:W-:Y:S05]  /*10d10*/  BSYNC B1 ;  /* 0x0000000000017941 */ /* 0x000fea0003800000 */
.L_x_473:
        /* <DEDUP_REMOVED lines=11> */
.L_x_476:
[----:B------:R-:W-:Y:S05]  /*10dd0*/  BSYNC B1 ;  /* 0x0000000000017941 */ /* 0x000fea0003800000 */
.L_x_475:
        /* <DEDUP_REMOVED lines=10> */
.L_x_478:
[----:B------:R-:W-:Y:S05]  /*10e80*/  BSYNC B1 ;  /* 0x0000000000017941 */ /* 0x000fea0003800000 */
.L_x_477:
        /* <DEDUP_REMOVED lines=11> */
.L_x_480:
[----:B------:R-:W-:Y:S05]  /*10f40*/  BSYNC B1 ;  /* 0x0000000000017941 */ /* 0x000fea0003800000 */
.L_x_479:
        /* <DEDUP_REMOVED lines=11> */
.L_x_482:
[----:B------:R-:W-:Y:S05]  /*11000*/  BSYNC B1 ;  /* 0x0000000000017941 */ /* 0x000fea0003800000 */
.L_x_481:
        /* <DEDUP_REMOVED lines=11> */
.L_x_484:
[----:B------:R-:W-:Y:S05]  /*110c0*/  BSYNC B1 ;  /* 0x0000000000017941 */ /* 0x000fea0003800000 */
.L_x_483:
        /* <DEDUP_REMOVED lines=10> */
.L_x_486:
[----:B------:R-:W-:Y:S05]  /*11170*/  BSYNC B1 ;  /* 0x0000000000017941 */ /* 0x000fea0003800000 */
.L_x_485:
        /* <DEDUP_REMOVED lines=11> */
.L_x_488:
[----:B------:R-:W-:Y:S05]  /*11230*/  BSYNC B1 ;  /* 0x0000000000017941 */ /* 0x000fea0003800000 */
.L_x_487:
        /* <DEDUP_REMOVED lines=11> */
.L_x_490:
[----:B------:R-:W-:Y:S05]  /*112f0*/  BSYNC B1 ;  /* 0x0000000000017941 */ /* 0x000fea0003800000 */
.L_x_489:
        /* <DEDUP_REMOVED lines=11> */
.L_x_492:
[----:B------:R-:W-:Y:S05]  /*113b0*/  BSYNC B1 ;  /* 0x0000000000017941 */ /* 0x000fea0003800000 */
.L_x_491:
        /* <DEDUP_REMOVED lines=10> */
.L_x_494:
[----:B------:R-:W-:Y:S05]  /*11460*/  BSYNC B1 ;  /* 0x0000000000017941 */ /* 0x000fea0003800000 */
.L_x_493:
        /* <DEDUP_REMOVED lines=11> */
.L_x_496:
[----:B------:R-:W-:Y:S05]  /*11520*/  BSYNC B1 ;  /* 0x0000000000017941 */ /* 0x000fea0003800000 */
.L_x_495:
        /* <DEDUP_REMOVED lines=11> */
.L_x_498:
[----:B------:R-:W-:Y:S05]  /*115e0*/  BSYNC B1 ;  /* 0x0000000000017941 */ /* 0x000fea0003800000 */
.L_x_497:
        /* <DEDUP_REMOVED lines=11> */
.L_x_500:
[----:B------:R-:W-:Y:S05]  /*116a0*/  BSYNC B1 ;  /* 0x0000000000017941 */ /* 0x000fea0003800000 */
.L_x_499:
        /* <DEDUP_REMOVED lines=10> */
.L_x_502:
[----:B------:R-:W-:Y:S05]  /*11750*/  BSYNC B1 ;  /* 0x0000000000017941 */ /* 0x000fea0003800000 */
.L_x_501:
        /* <DEDUP_REMOVED lines=11> */
.L_x_504:
[----:B------:R-:W-:Y:S05]  /*11810*/  BSYNC B1 ;  /* 0x0000000000017941 */ /* 0x000fea0003800000 */
.L_x_503:
        /* <DEDUP_REMOVED lines=11> */
.L_x_506:
[----:B------:R-:W-:Y:S05]  /*118d0*/  BSYNC B1 ;  /* 0x0000000000017941 */ /* 0x000fea0003800000 */
.L_x_505:
        /* <DEDUP_REMOVED lines=11> */
.L_x_508:
[----:B------:R-:W-:Y:S05]  /*11990*/  BSYNC B1 ;  /* 0x0000000000017941 */ /* 0x000fea0003800000 */
.L_x_507:
        /* <DEDUP_REMOVED lines=10> */
.L_x_510:
[----:B------:R-:W-:Y:S05]  /*11a40*/  BSYNC B1 ;  /* 0x0000000000017941 */ /* 0x000fea0003800000 */
.L_x_509:
        /* <DEDUP_REMOVED lines=11> */
.L_x_512:
[----:B------:R-:W-:Y:S05]  /*11b00*/  BSYNC B1 ;  /* 0x0000000000017941 */ /* 0x000fea0003800000 */
.L_x_511:
        /* <DEDUP_REMOVED lines=11> */
.L_x_514:
[----:B------:R-:W-:Y:S05]  /*11bc0*/  BSYNC B1 ;  /* 0x0000000000017941 */ /* 0x000fea0003800000 */
.L_x_513:
        /* <DEDUP_REMOVED lines=11> */
.L_x_516:
[----:B------:R-:W-:Y:S05]  /*11c80*/  BSYNC B1 ;  /* 0x0000000000017941 */ /* 0x000fea0003800000 */
.L_x_515:
        /* <DEDUP_REMOVED lines=10> */
.L_x_518:
[----:B------:R-:W-:Y:S05]  /*11d30*/  BSYNC B1 ;  /* 0x0000000000017941 */ /* 0x000fea0003800000 */
.L_x_517:
        /* <DEDUP_REMOVED lines=11> */
.L_x_520:
[----:B------:R-:W-:Y:S05]  /*11df0*/  BSYNC B1 ;  /* 0x0000000000017941 */ /* 0x000fea0003800000 */
.L_x_519:
        /* <DEDUP_REMOVED lines=11> */
.L_x_522:
[----:B------:R-:W-:Y:S05]  /*11eb0*/  BSYNC B1 ;  /* 0x0000000000017941 */ /* 0x000fea0003800000 */
.L_x_521:
        /* <DEDUP_REMOVED lines=11> */
.L_x_524:
[----:B------:R-:W-:Y:S05]  /*11f70*/  BSYNC B1 ;  /* 0x0000000000017941 */ /* 0x000fea0003800000 */
.L_x_523:
        /* <DEDUP_REMOVED lines=10> */
.L_x_526:
[----:B------:R-:W-:Y:S05]  /*12020*/  BSYNC B1 ;  /* 0x0000000000017941 */ /* 0x000fea0003800000 */
.L_x_525:
        /* <DEDUP_REMOVED lines=11> */
.L_x_528:
[----:B------:R-:W-:Y:S05]  /*120e0*/  BSYNC B1 ;  /* 0x0000000000017941 */ /* 0x000fea0003800000 */
.L_x_527:
        /* <DEDUP_REMOVED lines=11> */
.L_x_530:
[----:B------:R-:W-:Y:S05]  /*121a0*/  BSYNC B1 ;  /* 0x0000000000017941 */ /* 0x000fea0003800000 */
.L_x_529:
        /* <DEDUP_REMOVED lines=11> */
.L_x_532:
[----:B------:R-:W-:Y:S05]  /*12260*/  BSYNC B1 ;  /* 0x0000000000017941 */ /* 0x000fea0003800000 */
.L_x_531:
        /* <DEDUP_REMOVED lines=10> */
.L_x_534:
[----:B------:R-:W-:Y:S05]  /*12310*/  BSYNC B1 ;  /* 0x0000000000017941 */ /* 0x000fea0003800000 */
.L_x_533:
        /* <DEDUP_REMOVED lines=11> */
.L_x_536:
[----:B------:R-:W-:Y:S05]  /*123d0*/  BSYNC B1 ;  /* 0x0000000000017941 */ /* 0x000fea0003800000 */
.L_x_535:
        /* <DEDUP_REMOVED lines=11> */
.L_x_538:
[----:B------:R-:W-:Y:S05]  /*12490*/  BSYNC B1 ;  /* 0x0000000000017941 */ /* 0x000fea0003800000 */
.L_x_537:
        /* <DEDUP_REMOVED lines=11> */
.L_x_540:
[----:B------:R-:W-:Y:S05]  /*12550*/  BSYNC B1 ;  /* 0x0000000000017941 */ /* 0x000fea0003800000 */
.L_x_539:
        /* <DEDUP_REMOVED lines=10> */
.L_x_542:
[----:B------:R-:W-:Y:S05]  /*12600*/  BSYNC B1 ;  /* 0x0000000000017941 */ /* 0x000fea0003800000 */
.L_x_541:
        /* <DEDUP_REMOVED lines=11> */
.L_x_544:
[----:B------:R-:W-:Y:S05]  /*126c0*/  BSYNC B1 ;  /* 0x0000000000017941 */ /* 0x000fea0003800000 */
.L_x_543:
        /* <DEDUP_REMOVED lines=11> */
.L_x_546:
[----:B------:R-:W-:Y:S05]  /*12780*/  BSYNC B1 ;  /* 0x0000000000017941 */ /* 0x000fea0003800000 */
.L_x_545:
        /* <DEDUP_REMOVED lines=11> */
.L_x_548:
[----:B------:R-:W-:Y:S05]  /*12840*/  BSYNC B1 ;  /* 0x0000000000017941 */ /* 0x000fea0003800000 */
.L_x_547:
        /* <DEDUP_REMOVED lines=10> */
.L_x_550:
[----:B------:R-:W-:Y:S05]  /*128f0*/  BSYNC B1 ;  /* 0x0000000000017941 */ /* 0x000fea0003800000 */
.L_x_549:
        /* <DEDUP_REMOVED lines=11> */
.L_x_552:
[----:B------:R-:W-:Y:S05]  /*129b0*/  BSYNC B1 ;  /* 0x0000000000017941 */ /* 0x000fea0003800000 */
.L_x_551:
        /* <DEDUP_REMOVED lines=11> */
.L_x_554:
[----:B------:R-:W-:Y:S05]  /*12a70*/  BSYNC B1 ;  /* 0x0000000000017941 */ /* 0x000fea0003800000 */
.L_x_553:
        /* <DEDUP_REMOVED lines=11> */
.L_x_556:
[----:B------:R-:W-:Y:S05]  /*12b30*/  BSYNC B1 ;  /* 0x0000000000017941 */ /* 0x000fea0003800000 */
.L_x_555:
        /* <DEDUP_REMOVED lines=10> */
.L_x_558:
[----:B------:R-:W-:Y:S05]  /*12be0*/  BSYNC B1 ;  /* 0x0000000000017941 */ /* 0x000fea0003800000 */
.L_x_557:
        /* <DEDUP_REMOVED lines=11> */
.L_x_560:
[----:B------:R-:W-:Y:S05]  /*12ca0*/  BSYNC B1 ;  /* 0x0000000000017941 */ /* 0x000fea0003800000 */
.L_x_559:
        /* <DEDUP_REMOVED lines=11> */
.L_x_562:
[----:B------:R-:W-:Y:S05]  /*12d60*/  BSYNC B1 ;  /* 0x0000000000017941 */ /* 0x000fea0003800000 */
.L_x_561:
        /* <DEDUP_REMOVED lines=11> */
.L_x_564:
[----:B------:R-:W-:Y:S05]  /*12e20*/  BSYNC B1 ;  /* 0x0000000000017941 */ /* 0x000fea0003800000 */
.L_x_563:
        /* <DEDUP_REMOVED lines=10> */
.L_x_566:
[----:B------:R-:W-:Y:S05]  /*12ed0*/  BSYNC B1 ;  /* 0x0000000000017941 */ /* 0x000fea0003800000 */
.L_x_565:
        /* <DEDUP_REMOVED lines=11> */
.L_x_568:
[----:B------:R-:W-:Y:S05]  /*12f90*/  BSYNC B1 ;  /* 0x0000000000017941 */ /* 0x000fea0003800000 */
.L_x_567:
        /* <DEDUP_REMOVED lines=11> */
.L_x_570:
[----:B------:R-:W-:Y:S05]  /*13050*/  BSYNC B1 ;  /* 0x0000000000017941 */ /* 0x000fea0003800000 */
.L_x_569:
        /* <DEDUP_REMOVED lines=11> */
.L_x_572:
[----:B------:R-:W-:Y:S05]  /*13110*/  BSYNC B1 ;  /* 0x0000000000017941 */ /* 0x000fea0003800000 */
.L_x_571:
        /* <DEDUP_REMOVED lines=10> */
.L_x_574:
[----:B------:R-:W-:Y:S05]  /*131c0*/  BSYNC B1 ;  /* 0x0000000000017941 */ /* 0x000fea0003800000 */
.L_x_573:
        /* <DEDUP_REMOVED lines=11> */
.L_x_576:
[----:B------:R-:W-:Y:S05]  /*13280*/  BSYNC B1 ;  /* 0x0000000000017941 */ /* 0x000fea0003800000 */
.L_x_575:
        /* <DEDUP_REMOVED lines=10> */
.L_x_578:
[----:B------:R-:W-:Y:S05]  /*13330*/  BSYNC B1 ;  /* 0x0000000000017941 */ /* 0x000fea0003800000 */
.L_x_577:
[----:B------:R-:W2:Y:S01]  /*13340*/  LDL.LU R223, [R1+0x2d4] ;  /* 0x0002d40001df7983 */ /* 0x000ea20000300800 */
[----:B-----5:R-:W-:Y:S01]  /*13350*/  IMAD.U32 R222, R219, 0x10000, RZ ;  /* 0x00010000dbde7824 */ /* 0x020fe200078e00ff */
        /* <DEDUP_REMOVED lines=8> */
.L_x_580:
[----:B------:R-:W-:Y:S05]  /*133e0*/  BSYNC B1 ;  /* 0x0000000000017941 */ /* 0x000fea0003800000 */
.L_x_579:
[----:B------:R-:W3:Y:S01]  /*133f0*/  LDL.LU R223, [R1+0x2d8] ;  /* 0x0002d80001df7983 */ /* 0x000ee20000300800 */
[----:B--2--5:R-:W-:Y:S01]  /*13400*/  IMAD.U32 R222, R219, 0x10000, RZ ;  /* 0x00010000dbde7824 */ /* 0x024fe200078e00ff */
        /* <DEDUP_REMOVED lines=8> */
.L_x_582:
[----:B------:R-:W-:Y:S05]  /*13490*/  BSYNC B1 ;  /* 0x0000000000017941 */ /* 0x000fea0003800000 */
.L_x_581:
[----:B------:R-:W4:Y:S01]  /*134a0*/  LDL.LU R223, [R1+0x2dc] ;  /* 0x0002dc0001df7983 */ /* 0x000f220000300800 */
[----:B--2--5:R-:W-:Y:S01]  /*134b0*/  IMAD.U32 R222, R219, 0x10000, RZ ;  /* 0x00010000dbde7824 */ /* 0x024fe200078e00ff */
[----:B------:R-:W-:Y:S01]  /*134c0*/  ISETP.GT.AND P5, PT, R0, 0x100, P3 ;  /* 0x000001000000780c */ /* 0x000fe20001fa4270 */
[----:B------:R-:W-:Y:S02]  /*134d0*/  BSSY B1, `(.L_x_583) ;  /* 0x0000007000017945 */ /* 0x000fe40003800000 */
[----:B------:R-:W-:-:S04]  /*134e0*/  FMUL R222, R222, R16 ;  /* 0x00000010dede7220 */ /* 0x000fc80000400000 */
[----:B----4-:R-:W-:-:S05]  /*134f0*/  FFMA R222, R223, R2, R222 ;  /* 0x00000002dfde7223 */ /* 0x010fca00000000de */
[----:B------:R-:W-:-:S05]  /*13500*/  F2FP.BF16.F32.PACK_AB R222, RZ, R222 ;  /* 0x000000deffde723e */ /* 0x000fca00000010ff */
[----:B------:R2:W-:Y:S01]  /*13510*/  @P4 STG.E.U16 desc[UR36][R216.64+0x152], R222 ;  /* 0x000152ded8004986 */ /* 0x0005e2000c101524 */
[----:B------:R-:W-:Y:S05]  /*13520*/  @!P5 BRA `(.L_x_584) ;  /* 0x000000000004d947 */ /* 0x000fea0003800000 */
[----:B------:R4:W5:Y:S02]  /*13530*/  LDG.E.LTC128B.U16 R219, desc[UR36][R10.64+0x160] ;  /* 0x000160240adb7981 */ /* 0x000964000c1e1520 */
.L_x_584:
[----:B------:R-:W-:Y:S05]  /*13540*/  BSYNC B1 ;  /* 0x0000000000017941 */ /* 0x000fea0003800000 */
.L_x_583:
        /* <DEDUP_REMOVED lines=10> */
.L_x_586:
[----:B------:R-:W-:Y:S05]  /*135f0*/  BSYNC B1 ;  /* 0x0000000000017941 */ /* 0x000fea0003800000 */
.L_x_585:
        /* <DEDUP_REMOVED lines=10> */
.L_x_588:
[----:B------:R-:W-:Y:S05]  /*136a0*/  BSYNC B1 ;  /* 0x0000000000017941 */ /* 0x000fea0003800000 */
.L_x_587:
        /* <DEDUP_REMOVED lines=10> */
.L_x_590:
[----:B------:R-:W-:Y:S05]  /*13750*/  BSYNC B1 ;  /* 0x0000000000017941 */ /* 0x000fea0003800000 */
.L_x_589:
        /* <DEDUP_REMOVED lines=10> */
.L_x_592:
[----:B------:R-:W-:Y:S05]  /*13800*/  BSYNC B1 ;  /* 0x0000000000017941 */ /* 0x000fea0003800000 */
.L_x_591:
        /* <DEDUP_REMOVED lines=10> */
.L_x_594:
[----:B------:R-:W-:Y:S05]  /*138b0*/  BSYNC B1 ;  /* 0x0000000000017941 */ /* 0x000fea0003800000 */
.L_x_593:
        /* <DEDUP_REMOVED lines=10> */
.L_x_596:
[----:B------:R-:W-:Y:S05]  /*13960*/  BSYNC B1 ;  /* 0x0000000000017941 */ /* 0x000fea0003800000 */
.L_x_595:
        /* <DEDUP_REMOVED lines=10> */
.L_x_598:
[----:B------:R-:W-:Y:S05]  /*13a10*/  BSYNC B1 ;  /* 0x0000000000017941 */ /* 0x000fea0003800000 */
.L_x_597:
[----:B------:R-:W4:Y:S01]  /*13a20*/  LDL.LU R223, [R1+0x2fc] ;  /* 0x0002fc0001df7983 */ /* 0x000f220000300800 */
[----:B--2--5:R-:W-:Y:S01]  /*13a30*/  IMAD.U32 R222, R219, 0x10000, RZ ;  /* 0x00010000dbde7824 */ /* 0x024fe200078e00ff */
[----:B------:R-:W-:Y:S01]  /*13a40*/  ISETP.GT.AND P3, PT, R3, 0xc0, PT ;  /* 0x000000c00300780c */ /* 0x000fe20003f64270 */
[----:B------:R-:W-:Y:S01]  /*13a50*/  BSSY B1, `(.L_x_599) ;  /* 0x000000e000017945 */ /* 0x000fe20003800000 */
[----:B------:R-:W-:Y:S01]  /*13a60*/  LOP3.LUT R17, R17, 0xfffffffe, RZ, 0xc0, !PT ;  /* 0xfffffffe11117812 */ /* 0x000fe200078ec0ff */
[----:B------:R-:W-:Y:S01]  /*13a70*/  FMUL R222, R222, R16 ;  /* 0x00000010dede7220 */ /* 0x000fe20000400000 */
[----:B------:R-:W-:-:S09]  /*13a80*/  ISETP.GT.AND P1, PT, R0, RZ, P3 ;  /* 0x000000ff0000720c */ /* 0x000fd20001f24270 */
[----:B------:R-:W-:Y:S01]  /*13a90*/  @P3 LOP3.LUT R17, R17, 0x1, RZ, 0xfc, !PT ;  /* 0x0000000111113812 */ /* 0x000fe200078efcff */
[----:B----4-:R-:W-:Y:S01]  /*13aa0*/  FFMA R222, R223, R2, R222 ;  /* 0x00000002dfde7223 */ /* 0x010fe200000000de */
[----:B------:R-:W-:-:S04]  /*13ab0*/  @P0 IMAD.MOV.U32 R223, RZ, RZ, R217 ;  /* 0x000000ffffdf0224 */ /* 0x000fc800078e00d9 */
[----:B------:R-:W-:-:S04]  /*13ac0*/  F2FP.BF16.F32.PACK_AB R222, RZ, R222 ;  /* 0x000000deffde723e */ /* 0x000fc800000010ff */
[----:B------:R-:W-:Y:S01]  /*13ad0*/  PRMT R224, R222, 0x7610, R224 ;  /* 0x00007610dee07816 */ /* 0x000fe200000000e0 */
[--C-:B------:R-:W-:Y:S01]  /*13ae0*/  @P0 IMAD.MOV.U32 R222, RZ, RZ, R216.reuse ;  /* 0x000000ffffde0224 */ /* 0x100fe200078e00d8 */
[----:B------:R-:W-:-:S04]  /*13af0*/  PRMT R216, R219, 0x7610, R216 ;  /* 0x00007610dbd87816 */ /* 0x000fc800000000d8 */
[----:B------:R2:W-:Y:S01]  /*13b00*/  @P0 STG.E.U16 desc[UR36][R222.64+0x172], R224 ;  /* 0x000172e0de000986 */ /* 0x0005e2000c101524 */
[----:B------:R-:W-:Y:S05]  /*13b10*/  @!P1 BRA `(.L_x_600) ;  /* 0x0000000000049947 */ /* 0x000fea0003800000 */
[----:B------:R4:W5:Y:S02]  /*13b20*/  LDG.E.LTC128B.U16 R216, desc[UR36][R20.64+0x180] ;  /* 0x0001802414d87981 */ /* 0x000964000c1e1520 */
.L_x_600:
[----:B------:R-:W-:Y:S05]  /*13b30*/  BSYNC B1 ;  /* 0x0000000000017941 */ /* 0x000fea0003800000 */
.L_x_599:
[----:B------:R-:W3:Y:S01]  /*13b40*/  LDL.LU R219, [R1] ;  /* 0x0000000001db7983 */ /* 0x000ee20000300800 */
[----:B-----5:R-:W-:Y:S01]  /*13b50*/  IMAD.U32 R217, R216, 0x10000, RZ ;  /* 0x00010000d8d97824 */ /* 0x020fe200078e00ff */
        /* <DEDUP_REMOVED lines=11> */
.L_x_602:
[----:B------:R-:W-:Y:S05]  /*13c10*/  BSYNC B1 ;  /* 0x0000000000017941 */ /* 0x000fea0003800000 */
.L_x_601:
[----:B------:R-:W2:Y:S01]  /*13c20*/  LDL.LU R219, [R1+0x4] ;  /* 0x0000040001db7983 */ /* 0x000ea20000300800 */
[----:B---3-5:R-:W-:Y:S01]  /*13c30*/  IMAD.U32 R217, R216, 0x10000, RZ ;  /* 0x00010000d8d97824 */ /* 0x028fe200078e00ff */
        /* <DEDUP_REMOVED lines=8> */
.L_x_604:
[----:B------:R-:W-:Y:S05]  /*13cc0*/  BSYNC B1 ;  /* 0x0000000000017941 */ /* 0x000fea0003800000 */
.L_x_603:
        /* <DEDUP_REMOVED lines=10> */
.L_x_606:
[----:B------:R-:W-:Y:S05]  /*13d70*/  BSYNC B1 ;  /* 0x0000000000017941 */ /* 0x000fea0003800000 */
.L_x_605:
[----:B------:R-:W3:Y:S01]  /*13d80*/  LDL.LU R219, [R1+0xc] ;  /* 0x00000c0001db7983 */ /* 0x000ee20000300800 */
[----:B--2--5:R-:W-:Y:S01]  /*13d90*/  IMAD.U32 R217, R216, 0x10000, RZ ;  /* 0x00010000d8d97824 */ /* 0x024fe200078e00ff */
        /* <DEDUP_REMOVED lines=11> */
.L_x_608:
[----:B------:R-:W-:Y:S05]  /*13e50*/  BSYNC B1 ;  /* 0x0000000000017941 */ /* 0x000fea0003800000 */
.L_x_607:
        /* <DEDUP_REMOVED lines=13> */
.L_x_610:
[----:B------:R-:W-:Y:S05]  /*13f30*/  BSYNC B1 ;  /* 0x0000000000017941 */ /* 0x000fea0003800000 */
.L_x_609:
        /* <DEDUP_REMOVED lines=10> */
.L_x_612:
[----:B------:R-:W-:Y:S05]  /*13fe0*/  BSYNC B1 ;  /* 0x0000000000017941 */ /* 0x000fea0003800000 */
.L_x_611:
        /* <DEDUP_REMOVED lines=10> */
.L_x_614:
[----:B------:R-:W-:Y:S05]  /*14090*/  BSYNC B1 ;  /* 0x0000000000017941 */ /* 0x000fea0003800000 */
.L_x_613:
        /* <DEDUP_REMOVED lines=13> */
.L_x_616:
[----:B------:R-:W-:Y:S05]  /*14170*/  BSYNC B1 ;  /* 0x0000000000017941 */ /* 0x000fea0003800000 */
.L_x_615:
[----:B------:R-:W4:Y:S01]  /*14180*/  LDL.LU R219, [R1+0x20] ;  /* 0x0000200001db7983 */ /* 0x000f220000300800 */
[----:B--2--5:R-:W-:Y:S01]  /*14190*/  IMAD.U32 R217, R216, 0x10000, RZ ;  /* 0x00010000d8d97824 */ /* 0x024fe200078e00ff */
[----:B------:R-:W-:Y:S01]  /*141a0*/  ISETP.GT.AND P1, PT, R3, 0xd1, PT ;  /* 0x000000d10300780c */ /* 0x000fe20003f24270 */
[----:B------:R-:W-:Y:S01]  /*141b0*/  BSSY B1, `(.L_x_617) ;  /* 0x000000a000017945 */ /* 0x000fe20003800000 */
[----:B------:R-:W-:Y:S01]  /*141c0*/  LOP3.LUT R17, R17, 0xffffffbf, RZ, 0xc0, !PT ;  /* 0xffffffbf11117812 */ /* 0x000fe200078ec0ff */
[----:B------:R-:W-:-:S10]  /*141d0*/  FMUL R217, R217, R16 ;  /* 0x00000010d9d97220 */ /* 0x000fd40000400000 */
[----:B------:R-:W-:Y:S01]  /*141e0*/  @P1 LOP3.LUT R17, R17, 0x40, RZ, 0xfc, !PT ;  /* 0x0000004011111812 */ /* 0x000fe200078efcff */
[----:B----4-:R-:W-:-:S05]  /*141f0*/  FFMA R217, R219, R2, R217 ;  /* 0x00000002dbd97223 */ /* 0x010fca00000000d9 */
[----:B------:R-:W-:-:S05]  /*14200*/  F2FP.BF16.F32.PACK_AB R217, RZ, R217 ;  /* 0x000000d9ffd9723e */ /* 0x000fca00000010ff */
[----:B------:R2:W-:Y:S01]  /*14210*/  @P0 STG.E.U16 desc[UR36][R4.64+0x1a0], R217 ;  /* 0x0001a0d904000986 */ /* 0x0005e2000c101524 */
[----:B------:R-:W-:-:S13]  /*14220*/  ISETP.GT.AND P0, PT, R0, RZ, P1 ;  /* 0x000000ff0000720c */ /* 0x000fda0000f04270 */
[----:B--2---:R-:W-:Y:S05]  /*14230*/  @!P0 BRA `(.L_x_618) ;  /* 0x0000000000048947 */ /* 0x004fea0003800000 */
[----:B------:R2:W5:Y:S02]  /*14240*/  LDG.E.LTC128B.U16 R216, desc[UR36][R20.64+0x1a2] ;  /* 0x0001a22414d87981 */ /* 0x000564000c1e1520 */
.L_x_618:
[----:B------:R-:W-:Y:S05]  /*14250*/  BSYNC B1 ;  /* 0x0000000000017941 */ /* 0x000fea0003800000 */
.L_x_617:
[----:B------:R-:W4:Y:S01]  /*14260*/  LDL.LU R219, [R1+0x24] ;  /* 0x0000240001db7983 */ /* 0x000f220000300800 */
[----:B-----5:R-:W-:Y:S01]  /*14270*/  IMAD.U32 R217, R216, 0x10000, RZ ;  /* 0x00010000d8d97824 */ /* 0x020fe200078e00ff */
[----:B------:R-:W-:Y:S03]  /*14280*/  BSSY B1, `(.L_x_619) ;  /* 0x0000008000017945 */ /* 0x000fe60003800000 */
[----:B------:R-:W-:-:S04]  /*14290*/  FMUL R217, R217, R16 ;  /* 0x00000010d9d97220 */ /* 0x000fc80000400000 */
[----:B----4-:R-:W-:-:S05]  /*142a0*/  FFMA R217, R219, R2, R217 ;  /* 0x00000002dbd97223 */ /* 0x010fca00000000d9 */
[----:B------:R-:W-:-:S05]  /*142b0*/  F2FP.BF16.F32.PACK_AB R217, RZ, R217 ;  /* 0x000000d9ffd9723e */ /* 0x000fca00000010ff */
[----:B------:R4:W-:Y:S01]  /*142c0*/  @P0 STG.E.U16 desc[UR36][R4.64+0x1a2], R217 ;  /* 0x0001a2d904000986 */ /* 0x0009e2000c101524 */
[----:B------:R-:W-:-:S13]  /*142d0*/  ISETP.GT.AND P0, PT, R0, 0x8, P2 ;  /* 0x000000080000780c */ /* 0x000fda0001704270 */
[----:B----4-:R-:W-:Y:S05]  /*142e0*/  @!P0 BRA `(.L_x_620) ;  /* 0x0000000000048947 */ /* 0x010fea0003800000 */
[----:B------:R4:W5:Y:S02]  /*142f0*/  LDG.E.LTC128B.U16 R216, desc[UR36][R18.64+0x1a0] ;  /* 0x0001a02412d87981 */ /* 0x000964000c1e1520 */
.L_x_620:
[----:B------:R-:W-:Y:S05]  /*14300*/  BSYNC B1 ;  /* 0x0000000000017941 */ /* 0x000fea0003800000 */
.L_x_619:
[----:B------:R-:W2:Y:S01]  /*14310*/  LDL.LU R222, [R1+0x28] ;  /* 0x0000280001de7983 */ /* 0x000ea20000300800 */
[C---:B-----5:R-:W-:Y:S01]  /*14320*/  IMAD.U32 R217, R216.reuse, 0x10000, RZ ;  /* 0x00010000d8d97824 */ /* 0x060fe200078e00ff */
[----:B------:R-:W-:Y:S01]  /*14330*/  BSSY B1, `(.L_x_621) ;  /* 0x0000009000017945 */ /* 0x000fe20003800000 */
[----:B------:R-:W-:Y:S02]  /*14340*/  PRMT R219, R216, 0x7610, R219 ;  /* 0x00007610d8db7816 */ /* 0x000fe400000000db */
[----:B------:R-:W-:-:S04]  /*14350*/  FMUL R217, R217, R16 ;  /* 0x00000010d9d97220 */ /* 0x000fc80000400000 */
[----:B--2---:R-:W-:-:S05]  /*14360*/  FFMA R217, R222, R2, R217 ;  /* 0x00000002ded97223 */ /* 0x004fca00000000d9 */
[----:B------:R-:W-:-:S05]  /*14370*/  F2FP.BF16.F32.PACK_AB R217, RZ, R217 ;  /* 0x000000d9ffd9723e */ /* 0x000fca00000010ff */
[----:B------:R2:W-:Y:S01]  /*14380*/  @P0 STG.E.U16 desc[UR36][R6.64+0x1a0], R217 ;  /* 0x0001a0d906000986 */ /* 0x0005e2000c101524 */
[----:B------:R-:W-:-:S13]  /*14390*/  ISETP.GT.AND P0, PT, R0, 0x8, P1 ;  /* 0x000000080000780c */ /* 0x000fda0000f04270 */
[----:B--2---:R-:W-:Y:S05]  /*143a0*/  @!P0 BRA `(.L_x_622) ;  /* 0x0000000000048947 */ /* 0x004fea0003800000 */
[----:B------:R2:W5:Y:S02]  /*143b0*/  LDG.E.LTC128B.U16 R219, desc[UR36][R18.64+0x1a2] ;  /* 0x0001a22412db7981 */ /* 0x000564000c1e1520 */
.L_x_622:
[----:B------:R-:W-:Y:S05]  /*143c0*/  BSYNC B1 ;  /* 0x0000000000017941 */ /* 0x000fea0003800000 */
.L_x_621:
        /* <DEDUP_REMOVED lines=10> */
[----:B------:R-:W-:-:S05]  /*14470*/  IADD3 R222, P0, R228, R220, RZ ;  /* 0x000000dce4de7210 */ /* 0x000fca0007f1e0ff */
[----:B------:R-:W-:Y:S01]  /*14480*/  IMAD.X R223, R226, 0x1, R221, P0 ;  /* 0x00000001e2df7824 */ /* 0x000fe200000e06dd */
[----:B---3--:R-:W-:-:S05]  /*14490*/  IADD3 R216, P0, R228, R22, RZ ;  /* 0x00000016e4d87210 */ /* 0x008fca0007f1e0ff */
[----:B------:R-:W-:Y:S01]  /*144a0*/  IMAD.X R217, R226, 0x1, R23, P0 ;  /* 0x00000001e2d97824 */ /* 0x000fe200000e0617 */
[----:B------:R-:W-:-:S13]  /*144b0*/  ISETP.GT.AND P0, PT, R0, RZ, P2 ;  /* 0x000000ff0000720c */ /* 0x000fda0001704270 */
[----:B------:R-:W-:Y:S05]  /*144c0*/  @!P0 BRA `(.L_x_624) ;  /* 0x0000000000048947 */ /* 0x000fea0003800000 */
[----:B------:R3:W5:Y:S02]  /*144d0*/  LDG.E.LTC128B.U16 R219, desc[UR36][R20.64+0x1b0] ;  /* 0x0001b02414db7981 */ /* 0x000764000c1e1520 */
.L_x_624:
[----:B------:R-:W-:Y:S05]  /*144e0*/  BSYNC B1 ;  /* 0x0000000000017941 */ /* 0x000fea0003800000 */
.L_x_623:
        /* <DEDUP_REMOVED lines=13> */
.L_x_626:
[----:B------:R-:W-:Y:S05]  /*145c0*/  BSYNC B1 ;  /* 0x0000000000017941 */ /* 0x000fea0003800000 */
.L_x_625:
        /* <DEDUP_REMOVED lines=10> */
.L_x_628:
[----:B------:R-:W-:Y:S05]  /*14670*/  BSYNC B1 ;  /* 0x0000000000017941 */ /* 0x000fea0003800000 */
.L_x_627:
        /* <DEDUP_REMOVED lines=10> */
.L_x_630:
[----:B------:R-:W-:Y:S05]  /*14720*/  BSYNC B1 ;  /* 0x0000000000017941 */ /* 0x000fea0003800000 */
.L_x_629:
        /* <DEDUP_REMOVED lines=13> */
.L_x_632:
[----:B------:R-:W-:Y:S05]  /*14800*/  BSYNC B1 ;  /* 0x0000000000017941 */ /* 0x000fea0003800000 */
.L_x_631:
        /* <DEDUP_REMOVED lines=13> */
.L_x_634:
[----:B------:R-:W-:Y:S05]  /*148e0*/  BSYNC B1 ;  /* 0x0000000000017941 */ /* 0x000fea0003800000 */
.L_x_633:
        /* <DEDUP_REMOVED lines=10> */
.L_x_636:
[----:B------:R-:W-:Y:S05]  /*14990*/  BSYNC B1 ;  /* 0x0000000000017941 */ /* 0x000fea0003800000 */
.L_x_635:
        /* <DEDUP_REMOVED lines=10> */
.L_x_638:
[----:B------:R-:W-:Y:S05]  /*14a40*/  BSYNC B1 ;  /* 0x0000000000017941 */ /* 0x000fea0003800000 */
.L_x_637:
        /* <DEDUP_REMOVED lines=13> */
.L_x_640:
[----:B------:R-:W-:Y:S05]  /*14b20*/  BSYNC B1 ;  /* 0x0000000000017941 */ /* 0x000fea0003800000 */
.L_x_639:
        /* <DEDUP_REMOVED lines=13> */
.L_x_642:
[----:B------:R-:W-:Y:S05]  /*14c00*/  BSYNC B1 ;  /* 0x0000000000017941 */ /* 0x000fea0003800000 */
.L_x_641:
        /* <DEDUP_REMOVED lines=10> */
.L_x_644:
[----:B------:R-:W-:Y:S05]  /*14cb0*/  BSYNC B1 ;  /* 0x0000000000017941 */ /* 0x000fea0003800000 */
.L_x_643:
        /* <DEDUP_REMOVED lines=10> */
.L_x_646:
[----:B------:R-:W-:Y:S05]  /*14d60*/  BSYNC B1 ;  /* 0x0000000000017941 */ /* 0x000fea0003800000 */
.L_x_645:
        /* <DEDUP_REMOVED lines=13> */
.L_x_648:
[----:B------:R-:W-:Y:S05]  /*14e40*/  BSYNC B1 ;  /* 0x0000000000017941 */ /* 0x000fea0003800000 */
.L_x_647:
        /* <DEDUP_REMOVED lines=13> */
.L_x_650:
[----:B------:R-:W-:Y:S05]  /*14f20*/  BSYNC B1 ;  /* 0x0000000000017941 */ /* 0x000fea0003800000 */
.L_x_649:
        /* <DEDUP_REMOVED lines=10> */
.L_x_652:
[----:B------:R-:W-:Y:S05]  /*14fd0*/  BSYNC B1 ;  /* 0x0000000000017941 */ /* 0x000fea0003800000 */
.L_x_651:
        /* <DEDUP_REMOVED lines=10> */
.L_x_654:
[----:B------:R-:W-:Y:S05]  /*15080*/  BSYNC B1 ;  /* 0x0000000000017941 */ /* 0x000fea0003800000 */
.L_x_653:
        /* <DEDUP_REMOVED lines=13> */
.L_x_656:
[----:B------:R-:W-:Y:S05]  /*15160*/  BSYNC B1 ;  /* 0x0000000000017941 */ /* 0x000fea0003800000 */
.L_x_655:
        /* <DEDUP_REMOVED lines=13> */
.L_x_658:
[----:B------:R-:W-:Y:S05]  /*15240*/  BSYNC B1 ;  /* 0x0000000000017941 */ /* 0x000fea0003800000 */
.L_x_657:
        /* <DEDUP_REMOVED lines=10> */
.L_x_660:
[----:B------:R-:W-:Y:S05]  /*152f0*/  BSYNC B1 ;  /* 0x0000000000017941 */ /* 0x000fea0003800000 */
.L_x_659:
        /* <DEDUP_REMOVED lines=10> */
.L_x_662:
[----:B------:R-:W-:Y:S05]  /*153a0*/  BSYNC B1 ;  /* 0x0000000000017941 */ /* 0x000fea0003800000 */
.L_x_661:
        /* <DEDUP_REMOVED lines=13> */
.L_x_664:
[----:B------:R-:W-:Y:S05]  /*15480*/  BSYNC B1 ;  /* 0x0000000000017941 */ /* 0x000fea0003800000 */
.L_x_663:
        /* <DEDUP_REMOVED lines=13> */
.L_x_666:
[----:B------:R-:W-:Y:S05]  /*15560*/  BSYNC B1 ;  /* 0x0000000000017941 */ /* 0x000fea0003800000 */
.L_x_665:
        /* <DEDUP_REMOVED lines=10> */
.L_x_668:
[----:B------:R-:W-:Y:S05]  /*15610*/  BSYNC B1 ;  /* 0x0000000000017941 */ /* 0x000fea0003800000 */
.L_x_667:
        /* <DEDUP_REMOVED lines=10> */
.L_x_670:
[----:B------:R-:W-:Y:S05]  /*156c0*/  BSYNC B1 ;  /* 0x0000000000017941 */ /* 0x000fea0003800000 */
.L_x_669:
        /* <DEDUP_REMOVED lines=13> */
.L_x_672:
[----:B------:R-:W-:Y:S05]  /*157a0*/  BSYNC B1 ;  /* 0x0000000000017941 */ /* 0x000fea0003800000 */
.L_x_671:
        /* <DEDUP_REMOVED lines=13> */
.L_x_674:
[----:B------:R-:W-:Y:S05]  /*15880*/  BSYNC B1 ;  /* 0x0000000000017941 */ /* 0x000fea0003800000 */
.L_x_673:
        /* <DEDUP_REMOVED lines=10> */
.L_x_676:
[----:B------:R-:W-:Y:S05]  /*15930*/  BSYNC B1 ;  /* 0x0000000000017941 */ /* 0x000fea0003800000 */
.L_x_675:
        /* <DEDUP_REMOVED lines=10> */
.L_x_678:
[----:B------:R-:W-:Y:S05]  /*159e0*/  BSYNC B1 ;  /* 0x0000000000017941 */ /* 0x000fea0003800000 */
.L_x_677:
        /* <DEDUP_REMOVED lines=13> */
.L_x_680:
[----:B------:R-:W-:Y:S05]  /*15ac0*/  BSYNC B1 ;  /* 0x0000000000017941 */ /* 0x000fea0003800000 */
.L_x_679:
        /* <DEDUP_REMOVED lines=13> */
.L_x_682:
[----:B------:R-:W-:Y:S05]  /*15ba0*/  BSYNC B1 ;  /* 0x0000000000017941 */ /* 0x000fea0003800000 */
.L_x_681:
        /* <DEDUP_REMOVED lines=10> */
.L_x_684:
[----:B------:R-:W-:Y:S05]  /*15c50*/  BSYNC B1 ;  /* 0x0000000000017941 */ /* 0x000fea0003800000 */
.L_x_683:
        /* <DEDUP_REMOVED lines=10> */
.L_x_686:
[----:B------:R-:W-:Y:S05]  /*15d00*/  BSYNC B1 ;  /* 0x0000000000017941 */ /* 0x000fea0003800000 */
.L_x_685:
        /* <DEDUP_REMOVED lines=13> */
.L_x_688:
[----:B------:R-:W-:Y:S05]  /*15de0*/  BSYNC B1 ;  /* 0x0000000000017941 */ /* 0x000fea0003800000 */
.L_x_687:
        /* <DEDUP_REMOVED lines=13> */
.L_x_690:
[----:B------:R-:W-:Y:S05]  /*15ec0*/  BSYNC B1 ;  /* 0x0000000000017941 */ /* 0x000fea0003800000 */
.L_x_689:
        /* <DEDUP_REMOVED lines=10> */
.L_x_692:
[----:B------:R-:W-:Y:S05]  /*15f70*/  BSYNC B1 ;  /* 0x0000000000017941 */ /* 0x000fea0003800000 */
.L_x_691:
        /* <DEDUP_REMOVED lines=10> */
.L_x_694:
[----:B------:R-:W-:Y:S05]  /*16020*/  BSYNC B1 ;  /* 0x0000000000017941 */ /* 0x000fea0003800000 */
.L_x_693:
        /* <DEDUP_REMOVED lines=13> */
.L_x_696:
[----:B------:R-:W-:Y:S05]  /*16100*/  BSYNC B1 ;  /* 0x0000000000017941 */ /* 0x000fea0003800000 */
.L_x_695:
        /* <DEDUP_REMOVED lines=13> */
.L_x_698:
[----:B------:R-:W-:Y:S05]  /*161e0*/  BSYNC B1 ;  /* 0x0000000000017941 */ /* 0x000fea0003800000 */
.L_x_697:
        /* <DEDUP_REMOVED lines=10> */
.L_x_700:
[----:B------:R-:W-:Y:S05]  /*16290*/  BSYNC B1 ;  /* 0x0000000000017941 */ /* 0x000fea0003800000 */
.L_x_699:
        /* <DEDUP_REMOVED lines=10> */
.L_x_702:
[----:B------:R-:W-:Y:S05]  /*16340*/  BSYNC B1 ;  /* 0x0000000000017941 */ /* 0x000fea0003800000 */
.L_x_701:
        /* <DEDUP_REMOVED lines=13> */
.L_x_704:
[----:B------:R-:W-:Y:S05]  /*16420*/  BSYNC B1 ;  /* 0x0000000000017941 */ /* 0x000fea0003800000 */
.L_x_703:
        /* <DEDUP_REMOVED lines=13> */
.L_x_706:
[----:B------:R-:W-:Y:S05]  /*16500*/  BSYNC B1 ;  /* 0x0000000000017941 */ /* 0x000fea0003800000 */
.L_x_705:
        /* <DEDUP_REMOVED lines=10> */
.L_x_708:
[----:B------:R-:W-:Y:S05]  /*165b0*/  BSYNC B1 ;  /* 0x0000000000017941 */ /* 0x000fea0003800000 */
.L_x_707:
        /* <DEDUP_REMOVED lines=10> */
.L_x_710:
[----:B------:R-:W-:Y:S05]  /*16660*/  BSYNC B1 ;  /* 0x0000000000017941 */ /* 0x000fea0003800000 */
.L_x_709:
        /* <DEDUP_REMOVED lines=13> */
.L_x_712:
[----:B------:R-:W-:Y:S05]  /*16740*/  BSYNC B1 ;  /* 0x0000000000017941 */ /* 0x000fea0003800000 */
.L_x_711:
        /* <DEDUP_REMOVED lines=13> */
.L_x_714:
[----:B------:R-:W-:Y:S05]  /*16820*/  BSYNC B1 ;  /* 0x0000000000017941 */ /* 0x000fea0003800000 */
.L_x_713:
        /* <DEDUP_REMOVED lines=10> */
.L_x_716:
[----:B------:R-:W-:Y:S05]  /*168d0*/  BSYNC B1 ;  /* 0x0000000000017941 */ /* 0x000fea0003800000 */
.L_x_715:
        /* <DEDUP_REMOVED lines=10> */
.L_x_718:
[----:B------:R-:W-:Y:S05]  /*16980*/  BSYNC B1 ;  /* 0x0000000000017941 */ /* 0x000fea0003800000 */
.L_x_717:
        /* <DEDUP_REMOVED lines=13> */
.L_x_720:
[----:B------:R-:W-:Y:S05]  /*16a60*/  BSYNC B1 ;  /* 0x0000000000017941 */ /* 0x000fea0003800000 */
.L_x_719:
        /* <DEDUP_REMOVED lines=13> */
.L_x_722:
[----:B------:R-:W-:Y:S05]  /*16b40*/  BSYNC B1 ;  /* 0x0000000000017941 */ /* 0x000fea0003800000 */
.L_x_721:
        /* <DEDUP_REMOVED lines=10> */
.L_x_724:
[----:B------:R-:W-:Y:S05]  /*16bf0*/  BSYNC B1 ;  /* 0x0000000000017941 */ /* 0x000fea0003800000 */
.L_x_723:
        /* <DEDUP_REMOVED lines=10> */
.L_x_726:
[----:B------:R-:W-:Y:S05]  /*16ca0*/  BSYNC B1 ;  /* 0x0000000000017941 */ /* 0x000fea0003800000 */
.L_x_725:
        /* <DEDUP_REMOVED lines=13> */
.L_x_728:
[----:B------:R-:W-:Y:S05]  /*16d80*/  BSYNC B1 ;  /* 0x0000000000017941 */ /* 0x000fea0003800000 */
.L_x_727:
        /* <DEDUP_REMOVED lines=13> */
.L_x_730:
[----:B------:R-:W-:Y:S05]  /*16e60*/  BSYNC B1 ;  /* 0x0000000000017941 */ /* 0x000fea0003800000 */
.L_x_729:
        /* <DEDUP_REMOVED lines=10> */
.L_x_732:
[----:B------:R-:W-:Y:S05]  /*16f10*/  BSYNC B1 ;  /* 0x0000000000017941 */ /* 0x000fea0003800000 */
.L_x_731:
        /* <DEDUP_REMOVED lines=10> */
.L_x_734:
[----:B------:R-:W-:Y:S05]  /*16fc0*/  BSYNC B1 ;  /* 0x0000000000017941 */ /* 0x000fea0003800000 */
.L_x_733:
        /* <DEDUP_REMOVED lines=13> */
.L_x_736:
[----:B------:R-:W-:Y:S05]  /*170a0*/  BSYNC B1 ;  /* 0x0000000000017941 */ /* 0x000fea0003800000 */
.L_x_735:
        /* <DEDUP_REMOVED lines=13> */
.L_x_738:
[----:B------:R-:W-:Y:S05]  /*17180*/  BSYNC B1 ;  /* 0x0000000000017941 */ /* 0x000fea0003800000 */
.L_x_737:
        /* <DEDUP_REMOVED lines=10> */
.L_x_740:
[----:B------:R-:W-:Y:S05]  /*17230*/  BSYNC B1 ;  /* 0x0000000000017941 */ /* 0x000fea0003800000 */
.L_x_739:
        /* <DEDUP_REMOVED lines=10> */
.L_x_742:
[----:B------:R-:W-:Y:S05]  /*172e0*/  BSYNC B1 ;  /* 0x0000000000017941 */ /* 0x000fea0003800000 */
.L_x_741:
        /* <DEDUP_REMOVED lines=13> */
.L_x_744:
[----:B------:R-:W-:Y:S05]  /*173c0*/  BSYNC B1 ;  /* 0x0000000000017941 */ /* 0x000fea0003800000 */
.L_x_743:
        /* <DEDUP_REMOVED lines=13> */
.L_x_746:
[----:B------:R-:W-:Y:S05]  /*174a0*/  BSYNC B1 ;  /* 0x0000000000017941 */ /* 0x000fea0003800000 */
.L_x_745:
        /* <DEDUP_REMOVED lines=10> */
.L_x_748:
[----:B------:R-:W-:Y:S05]  /*17550*/  BSYNC B1 ;  /* 0x0000000000017941 */ /* 0x000fea0003800000 */
.L_x_747:
        /* <DEDUP_REMOVED lines=10> */
.L_x_750:
[----:B------:R-:W-:Y:S05]  /*17600*/  BSYNC B1 ;  /* 0x0000000000017941 */ /* 0x000fea0003800000 */
.L_x_749:
        /* <DEDUP_REMOVED lines=13> */
.L_x_752:
[----:B------:R-:W-:Y:S05]  /*176e0*/  BSYNC B1 ;  /* 0x0000000000017941 */ /* 0x000fea0003800000 */
.L_x_751:
        /* <DEDUP_REMOVED lines=13> */
.L_x_754:
[----:B------:R-:W-:Y:S05]  /*177c0*/  BSYNC B1 ;  /* 0x0000000000017941 */ /* 0x000fea0003800000 */
.L_x_753:
        /* <DEDUP_REMOVED lines=10> */
.L_x_756:
[----:B------:R-:W-:Y:S05]  /*17870*/  BSYNC B1 ;  /* 0x0000000000017941 */ /* 0x000fea0003800000 */
.L_x_755:
        /* <DEDUP_REMOVED lines=10> */
.L_x_758:
[----:B------:R-:W-:Y:S05]  /*17920*/  BSYNC B1 ;  /* 0x0000000000017941 */ /* 0x000fea0003800000 */
.L_x_757:
        /* <DEDUP_REMOVED lines=13> */
.L_x_760:
[----:B------:R-:W-:Y:S05]  /*17a00*/  BSYNC B1 ;  /* 0x0000000000017941 */ /* 0x000fea0003800000 */
.L_x_759:
        /* <DEDUP_REMOVED lines=13> */
.L_x_762:
[----:B------:R-:W-:Y:S05]  /*17ae0*/  BSYNC B1 ;  /* 0x0000000000017941 */ /* 0x000fea0003800000 */
.L_x_761:
        /* <DEDUP_REMOVED lines=10> */
.L_x_764:
[----:B------:R-:W-:Y:S05]  /*17b90*/  BSYNC B1 ;  /* 0x0000000000017941 */ /* 0x000fea0003800000 */
.L_x_763:
        /* <DEDUP_REMOVED lines=10> */
.L_x_766:
[----:B------:R-:W-:Y:S05]  /*17c40*/  BSYNC B1 ;  /* 0x0000000000017941 */ /* 0x000fea0003800000 */
.L_x_765:
        /* <DEDUP_REMOVED lines=13> */
.L_x_768:
[----:B------:R-:W-:Y:S05]  /*17d20*/  BSYNC B1 ;  /* 0x0000000000017941 */ /* 0x000fea0003800000 */
.L_x_767:
        /* <DEDUP_REMOVED lines=11> */
.L_x_770:
[----:B------:R-:W-:Y:S05]  /*17de0*/  BSYNC B1 ;  /* 0x0000000000017941 */ /* 0x000fea0003800000 */
.L_x_769:
        /* <DEDUP_REMOVED lines=10> */
.L_x_772:
[----:B------:R-:W-:Y:S05]  /*17e90*/  BSYNC B1 ;  /* 0x0000000000017941 */ /* 0x000fea0003800000 */
.L_x_771:
        /* <DEDUP_REMOVED lines=10> */
.L_x_774:
[----:B------:R-:W-:Y:S05]  /*17f40*/  BSYNC B1 ;  /* 0x0000000000017941 */ /* 0x000fea0003800000 */
.L_x_773:
        /* <DEDUP_REMOVED lines=11> */
.L_x_776:
[----:B------:R-:W-:Y:S05]  /*18000*/  BSYNC B1 ;  /* 0x0000000000017941 */ /* 0x000fea0003800000 */
.L_x_775:
        /* <DEDUP_REMOVED lines=11> */
.L_x_778:
[----:B------:R-:W-:Y:S05]  /*180c0*/  BSYNC B1 ;  /* 0x0000000000017941 */ /* 0x000fea0003800000 */
.L_x_777:
        /* <DEDUP_REMOVED lines=10> */
.L_x_780:
[----:B------:R-:W-:Y:S05]  /*18170*/  BSYNC B1 ;  /* 0x0000000000017941 */ /* 0x000fea0003800000 */
.L_x_779:
        /* <DEDUP_REMOVED lines=10> */
.L_x_782:
[----:B------:R-:W-:Y:S05]  /*18220*/  BSYNC B1 ;  /* 0x0000000000017941 */ /* 0x000fea0003800000 */
.L_x_781:
        /* <DEDUP_REMOVED lines=11> */
.L_x_784:
[----:B------:R-:W-:Y:S05]  /*182e0*/  BSYNC B1 ;  /* 0x0000000000017941 */ /* 0x000fea0003800000 */
.L_x_783:
        /* <DEDUP_REMOVED lines=11> */
.L_x_786:
[----:B------:R-:W-:Y:S05]  /*183a0*/  BSYNC B1 ;  /* 0x0000000000017941 */ /* 0x000fea0003800000 */
.L_x_785:
[----:B0-23--:R-:W2:Y:S01]  /*183b0*/  LDL.LU R20, [R1+0x174] ;  /* 0x0001740001147983 */ /* 0x00dea20000300800 */
[----:B-----5:R-:W-:Y:S01]  /*183c0*/  IMAD.U32 R3, R219, 0x10000, RZ ;  /* 0x00010000db037824 */ /* 0x020fe200078e00ff */
[----:B------:R-:W-:Y:S03]  /*183d0*/  BSSY B1, `(.L_x_787) ;  /* 0x0000008000017945 */ /* 0x000fe60003800000 */
[----:B------:R-:W-:-:S04]  /*183e0*/  FMUL R3, R3, R16 ;  /* 0x0000001003037220 */ /* 0x000fc80000400000 */
[----:B--2---:R-:W-:-:S05]  /*183f0*/  FFMA R3, R20, R2, R3 ;  /* 0x0000000214037223 */ /* 0x004fca0000000003 */
[----:B------:R-:W-:-:S05]  /*18400*/  F2FP.BF16.F32.PACK_AB R3, RZ, R3 ;  /* 0x00000003ff03723e */ /* 0x000fca00000010ff */
[----:B------:R0:W-:Y:S01]  /*18410*/  @P5 STG.E.U16 desc[UR36][R4.64+0x2f2], R3 ;  /* 0x0002f20304005986 */ /* 0x0001e2000c101524 */
[----:B------:R-:W-:-:S13]  /*18420*/  ISETP.GT.AND P5, PT, R0, 0x8, P1 ;  /* 0x000000080000780c */ /* 0x000fda0000fa4270 */
[----:B0-----:R-:W-:Y:S05]  /*18430*/  @!P5 BRA `(.L_x_788) ;  /* 0x000000000004d947 */ /* 0x001fea0003800000 */
[----:B------:R0:W5:Y:S02]  /*18440*/  LDG.E.LTC128B.U16 R219, desc[UR36][R18.64+0x2f0] ;  /* 0x0002f02412db7981 */ /* 0x000164000c1e1520 */
.L_x_788:
[----:B------:R-:W-:Y:S05]  /*18450*/  BSYNC B1 ;  /* 0x0000000000017941 */ /* 0x000fea0003800000 */
.L_x_787:
[----:B------:R-:W2:Y:S01]  /*18460*/  LDL.LU R4, [R1+0x178] ;  /* 0x0001780001047983 */ /* 0x000ea20000300800 */
[----:B-----5:R-:W-:Y:S01]  /*18470*/  IMAD.U32 R3, R219, 0x10000, RZ ;  /* 0x00010000db037824 */ /* 0x020fe200078e00ff */
[----:B------:R-:W-:Y:S01]  /*18480*/  BSSY B1, `(.L_x_789) ;  /* 0x000000a000017945 */ /* 0x000fe20003800000 */
[----:B------:R-:W-:Y:S02]  /*18490*/  @P5 IMAD.MOV.U32 R5, RZ, RZ, R7 ;  /* 0x000000ffff055224 */ /* 0x000fe400078e0007 */
[----:B------:R-:W-:-:S04]  /*184a0*/  FMUL R3, R3, R16 ;  /* 0x0000001003037220 */ /* 0x000fc80000400000 */
[----:B--2---:R-:W-:Y:S01]  /*184b0*/  FFMA R3, R4, R2, R3 ;  /* 0x0000000204037223 */ /* 0x004fe20000000003 */
[----:B------:R-:W-:-:S04]  /*184c0*/  @P5 IMAD.MOV.U32 R4, RZ, RZ, R6 ;  /* 0x000000ffff045224 */ /* 0x000fc800078e0006 */
[----:B------:R-:W-:-:S05]  /*184d0*/  F2FP.BF16.F32.PACK_AB R3, RZ, R3 ;  /* 0x00000003ff03723e */ /* 0x000fca00000010ff */
[----:B------:R2:W-:Y:S01]  /*184e0*/  @P5 STG.E.U16 desc[UR36][R4.64+0x2f0], R3 ;  /* 0x0002f00304005986 */ /* 0x0005e2000c101524 */
[----:B------:R-:W-:-:S13]  /*184f0*/  ISETP.GT.AND P5, PT, R0, 0x8, P0 ;  /* 0x000000080000780c */ /* 0x000fda00007a4270 */
[----:B--2---:R-:W-:Y:S05]  /*18500*/  @!P5 BRA `(.L_x_790) ;  /* 0x000000000004d947 */ /* 0x004fea0003800000 */
[----:B------:R2:W5:Y:S02]  /*18510*/  LDG.E.LTC128B.U16 R219, desc[UR36][R18.64+0x2f2] ;  /* 0x0002f22412db7981 */ /* 0x000564000c1e1520 */
.L_x_790:
[----:B------:R-:W-:Y:S05]  /*18520*/  BSYNC B1 ;  /* 0x0000000000017941 */ /* 0x000fea0003800000 */
.L_x_789:
        /* <DEDUP_REMOVED lines=11> */
.L_x_792:
[----:B------:R-:W-:Y:S05]  /*185e0*/  BSYNC B1 ;  /* 0x0000000000017941 */ /* 0x000fea0003800000 */
.L_x_791:
[----:B-----5:R-:W-:Y:S01]  /*185f0*/  IMAD.U32 R3, R219, 0x10000, RZ ;  /* 0x00010000db037824 */ /* 0x020fe200078e00ff */
[----:B------:R-:W-:Y:S03]  /*18600*/  BSSY B1, `(.L_x_793) ;  /* 0x0000009000017945 */ /* 0x000fe60003800000 */
[----:B------:R-:W-:-:S04]  /*18610*/  FMUL R3, R3, R16 ;  /* 0x0000001003037220 */ /* 0x000fc80000400000 */
[----:B------:R-:W-:-:S05]  /*18620*/  FFMA R3, R120, R2, R3 ;  /* 0x0000000278037223 */ /* 0x000fca0000000003 */
[----:B------:R-:W-:-:S05]  /*18630*/  F2FP.BF16.F32.PACK_AB R3, RZ, R3 ;  /* 0x00000003ff03723e */ /* 0x000fca00000010ff */
[----:B------:R0:W-:Y:S01]  /*18640*/  @P5 STG.E.U16 desc[UR36][R220.64+0x180], R3 ;  /* 0x00018003dc005986 */ /* 0x0001e2000c101524 */
[----:B------:R-:W-:-:S04]  /*18650*/  LOP3.LUT P5, RZ, R17, 0x2, RZ, 0xc0, !PT ;  /* 0x0000000211ff7812 */ /* 0x000fc800078ac0ff */
[----:B------:R-:W-:-:S13]  /*18660*/  ISETP.GT.AND P5, PT, R0, 0x80, P5 ;  /* 0x000000800000780c */ /* 0x000fda0002fa4270 */
[----:B0-----:R-:W-:Y:S05]  /*18670*/  @!P5 BRA `(.L_x_794) ;  /* 0x000000000004d947 */ /* 0x001fea0003800000 */
[----:B------:R0:W5:Y:S02]  /*18680*/  LDG.E.LTC128B.U16 R219, desc[UR36][R14.64+0x182] ;  /* 0x000182240edb7981 */ /* 0x000164000c1e1520 */
.L_x_794:
[----:B------:R-:W-:Y:S05]  /*18690*/  BSYNC B1 ;  /* 0x0000000000017941 */ /* 0x000fea0003800000 */
.L_x_793:
        /* <DEDUP_REMOVED lines=10> */
.L_x_796:
[----:B------:R-:W-:Y:S05]  /*18740*/  BSYNC B1 ;  /* 0x0000000000017941 */ /* 0x000fea0003800000 */
.L_x_795:
        /* <DEDUP_REMOVED lines=10> */
.L_x_798:
[----:B------:R-:W-:Y:S05]  /*187f0*/  BSYNC B1 ;  /* 0x0000000000017941 */ /* 0x000fea0003800000 */
.L_x_797:
        /* <DEDUP_REMOVED lines=10> */
.L_x_800:
[----:B------:R-:W-:Y:S05]  /*188a0*/  BSYNC B1 ;  /* 0x0000000000017941 */ /* 0x000fea0003800000 */
.L_x_799:
        /* <DEDUP_REMOVED lines=10> */
.L_x_802:
[----:B------:R-:W-:Y:S05]  /*18950*/  BSYNC B1 ;  /* 0x0000000000017941 */ /* 0x000fea0003800000 */
.L_x_801:
        /* <DEDUP_REMOVED lines=10> */
.L_x_804:
[----:B------:R-:W-:Y:S05]  /*18a00*/  BSYNC B1 ;  /* 0x0000000000017941 */ /* 0x000fea0003800000 */
.L_x_803:
        /* <DEDUP_REMOVED lines=10> */
.L_x_806:
[----:B------:R-:W-:Y:S05]  /*18ab0*/  BSYNC B1 ;  /* 0x0000000000017941 */ /* 0x000fea0003800000 */
.L_x_805:
        /* <DEDUP_REMOVED lines=10> */
.L_x_808:
[----:B------:R-:W-:Y:S05]  /*18b60*/  BSYNC B1 ;  /* 0x0000000000017941 */ /* 0x000fea0003800000 */
.L_x_807:
        /* <DEDUP_REMOVED lines=10> */
.L_x_810:
[----:B------:R-:W-:Y:S05]  /*18c10*/  BSYNC B1 ;  /* 0x0000000000017941 */ /* 0x000fea0003800000 */
.L_x_809:
        /* <DEDUP_REMOVED lines=10> */
.L_x_812:
[----:B------:R-:W-:Y:S05]  /*18cc0*/  BSYNC B1 ;  /* 0x0000000000017941 */ /* 0x000fea0003800000 */
.L_x_811:
        /* <DEDUP_REMOVED lines=10> */
.L_x_814:
[----:B------:R-:W-:Y:S05]  /*18d70*/  BSYNC B1 ;  /* 0x0000000000017941 */ /* 0x000fea0003800000 */
.L_x_813:
        /* <DEDUP_REMOVED lines=10> */
.L_x_816:
[----:B------:R-:W-:Y:S05]  /*18e20*/  BSYNC B1 ;  /* 0x0000000000017941 */ /* 0x000fea0003800000 */
.L_x_815:
        /* <DEDUP_REMOVED lines=10> */
.L_x_818:
[----:B------:R-:W-:Y:S05]  /*18ed0*/  BSYNC B1 ;  /* 0x0000000000017941 */ /* 0x000fea0003800000 */
.L_x_817:
        /* <DEDUP_REMOVED lines=10> */
.L_x_820:
[----:B------:R-:W-:Y:S05]  /*18f80*/  BSYNC B1 ;  /* 0x0000000000017941 */ /* 0x000fea0003800000 */
.L_x_819:
        /* <DEDUP_REMOVED lines=10> */
.L_x_822:
[----:B------:R-:W-:Y:S05]  /*19030*/  BSYNC B1 ;  /* 0x0000000000017941 */ /* 0x000fea0003800000 */
.L_x_821:
        /* <DEDUP_REMOVED lines=10> */
.L_x_824:
[----:B------:R-:W-:Y:S05]  /*190e0*/  BSYNC B1 ;  /* 0x0000000000017941 */ /* 0x000fea0003800000 */
.L_x_823:
        /* <DEDUP_REMOVED lines=10> */
.L_x_826:
[----:B------:R-:W-:Y:S05]  /*19190*/  BSYNC B1 ;  /* 0x0000000000017941 */ /* 0x000fea0003800000 */
.L_x_825:
        /* <DEDUP_REMOVED lines=10> */
.L_x_828:
[----:B------:R-:W-:Y:S05]  /*19240*/  BSYNC B1 ;  /* 0x0000000000017941 */ /* 0x000fea0003800000 */
.L_x_827:
        /* <DEDUP_REMOVED lines=10> */
.L_x_830:
[----:B------:R-:W-:Y:S05]  /*192f0*/  BSYNC B1 ;  /* 0x0000000000017941 */ /* 0x000fea0003800000 */
.L_x_829:
        /* <DEDUP_REMOVED lines=10> */
.L_x_832:
[----:B------:R-:W-:Y:S05]  /*193a0*/  BSYNC B1 ;  /* 0x0000000000017941 */ /* 0x000fea0003800000 */
.L_x_831:
        /* <DEDUP_REMOVED lines=10> */
.L_x_834:
[----:B------:R-:W-:Y:S05]  /*19450*/  BSYNC B1 ;  /* 0x0000000000017941 */ /* 0x000fea0003800000 */
.L_x_833:
        /* <DEDUP_REMOVED lines=10> */
.L_x_836:
[----:B------:R-:W-:Y:S05]  /*19500*/  BSYNC B1 ;  /* 0x0000000000017941 */ /* 0x000fea0003800000 */
.L_x_835:
        /* <DEDUP_REMOVED lines=10> */
.L_x_838:
[----:B------:R-:W-:Y:S05]  /*195b0*/  BSYNC B1 ;  /* 0x0000000000017941 */ /* 0x000fea0003800000 */
.L_x_837:
        /* <DEDUP_REMOVED lines=10> */
.L_x_840:
[----:B------:R-:W-:Y:S05]  /*19660*/  BSYNC B1 ;  /* 0x0000000000017941 */ /* 0x000fea0003800000 */
.L_x_839:
        /* <DEDUP_REMOVED lines=10> */
.L_x_842:
[----:B------:R-:W-:Y:S05]  /*19710*/  BSYNC B1 ;  /* 0x0000000000017941 */ /* 0x000fea0003800000 */
.L_x_841:
        /* <DEDUP_REMOVED lines=10> */
.L_x_844:
[----:B------:R-:W-:Y:S05]  /*197c0*/  BSYNC B1 ;  /* 0x0000000000017941 */ /* 0x000fea0003800000 */
.L_x_843:
        /* <DEDUP_REMOVED lines=10> */
.L_x_846:
[----:B------:R-:W-:Y:S05]  /*19870*/  BSYNC B1 ;  /* 0x0000000000017941 */ /* 0x000fea0003800000 */
.L_x_845:
        /* <DEDUP_REMOVED lines=10> */
.L_x_848:
[----:B------:R-:W-:Y:S05]  /*19920*/  BSYNC B1 ;  /* 0x0000000000017941 */ /* 0x000fea0003800000 */
.L_x_847:
        /* <DEDUP_REMOVED lines=10> */
.L_x_850:
[----:B------:R-:W-:Y:S05]  /*199d0*/  BSYNC B1 ;  /* 0x0000000000017941 */ /* 0x000fea0003800000 */
.L_x_849:
        /* <DEDUP_REMOVED lines=10> */
.L_x_852:
[----:B------:R-:W-:Y:S05]  /*19a80*/  BSYNC B1 ;  /* 0x0000000000017941 */ /* 0x000fea0003800000 */
.L_x_851:
        /* <DEDUP_REMOVED lines=10> */
.L_x_854:
[----:B------:R-:W-:Y:S05]  /*19b30*/  BSYNC B1 ;  /* 0x0000000000017941 */ /* 0x000fea0003800000 */
.L_x_853:
        /* <DEDUP_REMOVED lines=10> */
.L_x_856:
[----:B------:R-:W-:Y:S05]  /*19be0*/  BSYNC B1 ;  /* 0x0000000000017941 */ /* 0x000fea0003800000 */
.L_x_855:
        /* <DEDUP_REMOVED lines=10> */
.L_x_858:
[----:B------:R-:W-:Y:S05]  /*19c90*/  BSYNC B1 ;  /* 0x0000000000017941 */ /* 0x000fea0003800000 */
.L_x_857:
        /* <DEDUP_REMOVED lines=10> */
.L_x_860:
[----:B------:R-:W-:Y:S05]  /*19d40*/  BSYNC B1 ;  /* 0x0000000000017941 */ /* 0x000fea0003800000 */
.L_x_859:
        /* <DEDUP_REMOVED lines=10> */
.L_x_862:
[----:B------:R-:W-:Y:S05]  /*19df0*/  BSYNC B1 ;  /* 0x0000000000017941 */ /* 0x000fea0003800000 */
.L_x_861:
        /* <DEDUP_REMOVED lines=10> */
.L_x_864:
[----:B------:R-:W-:Y:S05]  /*19ea0*/  BSYNC B1 ;  /* 0x0000000000017941 */ /* 0x000fea0003800000 */
.L_x_863:
        /* <DEDUP_REMOVED lines=10> */
.L_x_866:
[----:B------:R-:W-:Y:S05]  /*19f50*/  BSYNC B1 ;  /* 0x0000000000017941 */ /* 0x000fea0003800000 */
.L_x_865:
        /* <DEDUP_REMOVED lines=10> */
.L_x_868:
[----:B------:R-:W-:Y:S05]  /*1a000*/  BSYNC B1 ;  /* 0x0000000000017941 */ /* 0x000fea0003800000 */
.L_x_867:
        /* <DEDUP_REMOVED lines=10> */
.L_x_870:
[----:B------:R-:W-:Y:S05]  /*1a0b0*/  BSYNC B1 ;  /* 0x0000000000017941 */ /* 0x000fea0003800000 */
.L_x_869:
        /* <DEDUP_REMOVED lines=10> */
.L_x_872:
[----:B------:R-:W-:Y:S05]  /*1a160*/  BSYNC B1 ;  /* 0x0000000000017941 */ /* 0x000fea0003800000 */
.L_x_871:
        /* <DEDUP_REMOVED lines=10> */
.L_x_874:
[----:B------:R-:W-:Y:S05]  /*1a210*/  BSYNC B1 ;  /* 0x0000000000017941 */ /* 0x000fea0003800000 */
.L_x_873:
        /* <DEDUP_REMOVED lines=10> */
.L_x_876:
[----:B------:R-:W-:Y:S05]  /*1a2c0*/  BSYNC B1 ;  /* 0x0000000000017941 */ /* 0x000fea0003800000 */
.L_x_875:
        /* <DEDUP_REMOVED lines=10> */
.L_x_878:
[----:B------:R-:W-:Y:S05]  /*1a370*/  BSYNC B1 ;  /* 0x0000000000017941 */ /* 0x000fea0003800000 */
.L_x_877:
        /* <DEDUP_REMOVED lines=10> */
.L_x_880:
[----:B------:R-:W-:Y:S05]  /*1a420*/  BSYNC B1 ;  /* 0x0000000000017941 */ /* 0x000fea0003800000 */
.L_x_879:
        /* <DEDUP_REMOVED lines=10> */
.L_x_882:
[----:B------:R-:W-:Y:S05]  /*1a4d0*/  BSYNC B1 ;  /* 0x0000000000017941 */ /* 0x000fea0003800000 */
.L_x_881:
        /* <DEDUP_REMOVED lines=10> */
.L_x_884:
[----:B------:R-:W-:Y:S05]  /*1a580*/  BSYNC B1 ;  /* 0x0000000000017941 */ /* 0x000fea0003800000 */
.L_x_883:
        /* <DEDUP_REMOVED lines=10> */
.L_x_886:
[----:B------:R-:W-:Y:S05]  /*1a630*/  BSYNC B1 ;  /* 0x0000000000017941 */ /* 0x000fea0003800000 */
.L_x_885:
        /* <DEDUP_REMOVED lines=10> */
.L_x_888:
[----:B------:R-:W-:Y:S05]  /*1a6e0*/  BSYNC B1 ;  /* 0x0000000000017941 */ /* 0x000fea0003800000 */
.L_x_887:
        /* <DEDUP_REMOVED lines=10> */
.L_x_890:
[----:B------:R-:W-:Y:S05]  /*1a790*/  BSYNC B1 ;  /* 0x0000000000017941 */ /* 0x000fea0003800000 */
.L_x_889:
        /* <DEDUP_REMOVED lines=10> */
.L_x_892:
[----:B------:R-:W-:Y:S05]  /*1a840*/  BSYNC B1 ;  /* 0x0000000000017941 */ /* 0x000fea0003800000 */
.L_x_891:
        /* <DEDUP_REMOVED lines=10> */
.L_x_894:
[----:B------:R-:W-:Y:S05]  /*1a8f0*/  BSYNC B1 ;  /* 0x0000000000017941 */ /* 0x000fea0003800000 */
.L_x_893:
        /* <DEDUP_REMOVED lines=10> */
.L_x_896:
[----:B------:R-:W-:Y:S05]  /*1a9a0*/  BSYNC B1 ;  /* 0x0000000000017941 */ /* 0x000fea0003800000 */
.L_x_895:
        /* <DEDUP_REMOVED lines=10> */
.L_x_898:
[----:B------:R-:W-:Y:S05]  /*1aa50*/  BSYNC B1 ;  /* 0x0000000000017941 */ /* 0x000fea0003800000 */
.L_x_897:
        /* <DEDUP_REMOVED lines=10> */
.L_x_900:
[----:B------:R-:W-:Y:S05]  /*1ab00*/  BSYNC B1 ;  /* 0x0000000000017941 */ /* 0x000fea0003800000 */
.L_x_899:
        /* <DEDUP_REMOVED lines=10> */
.L_x_902:
[----:B------:R-:W-:Y:S05]  /*1abb0*/  BSYNC B1 ;  /* 0x0000000000017941 */ /* 0x000fea0003800000 */
.L_x_901:
        /* <DEDUP_REMOVED lines=10> */
.L_x_904:
[----:B------:R-:W-:Y:S05]  /*1ac60*/  BSYNC B1 ;  /* 0x0000000000017941 */ /* 0x000fea0003800000 */
.L_x_903:
        /* <DEDUP_REMOVED lines=10> */
.L_x_906:
[----:B------:R-:W-:Y:S05]  /*1ad10*/  BSYNC B1 ;  /* 0x0000000000017941 */ /* 0x000fea0003800000 */
.L_x_905:
        /* <DEDUP_REMOVED lines=10> */
.L_x_908:
[----:B------:R-:W-:Y:S05]  /*1adc0*/  BSYNC B1 ;  /* 0x0000000000017941 */ /* 0x000fea0003800000 */
.L_x_907:
        /* <DEDUP_REMOVED lines=10> */
.L_x_910:
[----:B------:R-:W-:Y:S05]  /*1ae70*/  BSYNC B1 ;  /* 0x0000000000017941 */ /* 0x000fea0003800000 */
.L_x_909:
        /* <DEDUP_REMOVED lines=10> */
.L_x_912:
[----:B------:R-:W-:Y:S05]  /*1af20*/  BSYNC B1 ;  /* 0x0000000000017941 */ /* 0x000fea0003800000 */
.L_x_911:
        /* <DEDUP_REMOVED lines=10> */
.L_x_914:
[----:B------:R-:W-:Y:S05]  /*1afd0*/  BSYNC B1 ;  /* 0x0000000000017941 */ /* 0x000fea0003800000 */
.L_x_913:
        /* <DEDUP_REMOVED lines=10> */
.L_x_916:
[----:B------:R-:W-:Y:S05]  /*1b080*/  BSYNC B1 ;  /* 0x0000000000017941 */ /* 0x000fea0003800000 */
.L_x_915:
        /* <DEDUP_REMOVED lines=10> */
.L_x_918:
[----:B------:R-:W-:Y:S05]  /*1b130*/  BSYNC B1 ;  /* 0x0000000000017941 */ /* 0x000fea0003800000 */
.L_x_917:
        /* <DEDUP_REMOVED lines=10> */
.L_x_920:
[----:B------:R-:W-:Y:S05]  /*1b1e0*/  BSYNC B1 ;  /* 0x0000000000017941 */ /* 0x000fea0003800000 */
.L_x_919:
        /* <DEDUP_REMOVED lines=10> */
.L_x_922:
[----:B------:R-:W-:Y:S05]  /*1b290*/  BSYNC B1 ;  /* 0x0000000000017941 */ /* 0x000fea0003800000 */
.L_x_921:
        /* <DEDUP_REMOVED lines=10> */
.L_x_924:
[----:B------:R-:W-:Y:S05]  /*1b340*/  BSYNC B1 ;  /* 0x0000000000017941 */ /* 0x000fea0003800000 */
.L_x_923:
        /* <DEDUP_REMOVED lines=10> */
.L_x_926:
[----:B------:R-:W-:Y:S05]  /*1b3f0*/  BSYNC B1 ;  /* 0x0000000000017941 */ /* 0x000fea0003800000 */
.L_x_925:
        /* <DEDUP_REMOVED lines=10> */
.L_x_928:
[----:B------:R-:W-:Y:S05]  /*1b4a0*/  BSYNC B1 ;  /* 0x0000000000017941 */ /* 0x000fea0003800000 */
.L_x_927:
        /* <DEDUP_REMOVED lines=10> */
.L_x_930:
[----:B------:R-:W-:Y:S05]  /*1b550*/  BSYNC B1 ;  /* 0x0000000000017941 */ /* 0x000fea0003800000 */
.L_x_929:
        /* <DEDUP_REMOVED lines=10> */
.L_x_932:
[----:B------:R-:W-:Y:S05]  /*1b600*/  BSYNC B1 ;  /* 0x0000000000017941 */ /* 0x000fea0003800000 */
.L_x_931:
        /* <DEDUP_REMOVED lines=10> */
.L_x_934:
[----:B------:R-:W-:Y:S05]  /*1b6b0*/  BSYNC B1 ;  /* 0x0000000000017941 */ /* 0x000fea0003800000 */
.L_x_933:
        /* <DEDUP_REMOVED lines=10> */
.L_x_936:
[----:B------:R-:W-:Y:S05]  /*1b760*/  BSYNC B1 ;  /* 0x0000000000017941 */ /* 0x000fea0003800000 */
.L_x_935:
        /* <DEDUP_REMOVED lines=10> */
.L_x_938:
[----:B------:R-:W-:Y:S05]  /*1b810*/  BSYNC B1 ;  /* 0x0000000000017941 */ /* 0x000fea0003800000 */
.L_x_937:
        /* <DEDUP_REMOVED lines=10> */
.L_x_940:
[----:B------:R-:W-:Y:S05]  /*1b8c0*/  BSYNC B1 ;  /* 0x0000000000017941 */ /* 0x000fea0003800000 */
.L_x_939:
        /* <DEDUP_REMOVED lines=10> */
.L_x_942:
[----:B------:R-:W-:Y:S05]  /*1b970*/  BSYNC B1 ;  /* 0x0000000000017941 */ /* 0x000fea0003800000 */
.L_x_941:
        /* <DEDUP_REMOVED lines=10> */
.L_x_944:
[----:B------:R-:W-:Y:S05]  /*1ba20*/  BSYNC B1 ;  /* 0x0000000000017941 */ /* 0x000fea0003800000 */
.L_x_943:
        /* <DEDUP_REMOVED lines=10> */
.L_x_946:
[----:B------:R-:W-:Y:S05]  /*1bad0*/  BSYNC B1 ;  /* 0x0000000000017941 */ /* 0x000fea0003800000 */
.L_x_945:
        /* <DEDUP_REMOVED lines=10> */
.L_x_948:
[----:B------:R-:W-:Y:S05]  /*1bb80*/  BSYNC B1 ;  /* 0x0000000000017941 */ /* 0x000fea0003800000 */
.L_x_947:
        /* <DEDUP_REMOVED lines=10> */
.L_x_950:
[----:B------:R-:W-:Y:S05]  /*1bc30*/  BSYNC B1 ;  /* 0x0000000000017941 */ /* 0x000fea0003800000 */
.L_x_949:
        /* <DEDUP_REMOVED lines=10> */
.L_x_952:
[----:B------:R-:W-:Y:S05]  /*1bce0*/  BSYNC B1 ;  /* 0x0000000000017941 */ /* 0x000fea0003800000 */
.L_x_951:
        /* <DEDUP_REMOVED lines=10> */
.L_x_954:
[----:B------:R-:W-:Y:S05]  /*1bd90*/  BSYNC B1 ;  /* 0x0000000000017941 */ /* 0x000fea0003800000 */
.L_x_953:
        /* <DEDUP_REMOVED lines=10> */
.L_x_956:
[----:B------:R-:W-:Y:S05]  /*1be40*/  BSYNC B1 ;  /* 0x0000000000017941 */ /* 0x000fea0003800000 */
.L_x_955:
        /* <DEDUP_REMOVED lines=10> */
.L_x_958:
[----:B------:R-:W-:Y:S05]  /*1bef0*/  BSYNC B1 ;  /* 0x0000000000017941 */ /* 0x000fea0003800000 */
.L_x_957:
[----:B-----5:R-:W-:Y:S01]  /*1bf00*/  IMAD.U32 R3, R219, 0x10000, RZ ;  /* 0x00010000db037824 */ /* 0x020fe200078e00ff */
[----:B------:R-:W-:Y:S03]  /*1bf10*/  BSSY B1, `(.L_x_959) ;  /* 0x0000008000017945 */ /* 0x000fe60003800000 */
[----:B------:R-:W-:-:S04]  /*1bf20*/  FMUL R4, R3, R16 ;  /* 0x0000001003047220 */ /* 0x000fc80000400000 */
[----:B------:R-:W-:-:S05]  /*1bf30*/  FFMA R4, R203, R2, R4 ;  /* 0x00000002cb047223 */ /* 0x000fca0000000004 */
[----:B------:R-:W-:-:S05]  /*1bf40*/  F2FP.BF16.F32.PACK_AB R4, RZ, R4 ;  /* 0x00000004ff04723e */ /* 0x000fca00000010ff */
[----:B------:R0:W-:Y:S01]  /*1bf50*/  @P5 STG.E.U16 desc[UR36][R222.64+0x2c2], R4 ;  /* 0x0002c204de005986 */ /* 0x0001e2000c101524 */
[----:B------:R-:W-:-:S13]  /*1bf60*/  ISETP.GT.AND P5, PT, R0, 0x80, P6 ;  /* 0x000000800000780c */ /* 0x000fda00037a4270 */
[----:B0-----:R-:W-:Y:S05]  /*1bf70*/  @!P5 BRA `(.L_x_960) ;  /* 0x000000000004d947 */ /* 0x001fea0003800000 */
[----:B------:R0:W5:Y:S02]  /*1bf80*/  LDG.E.LTC128B.U16 R219, desc[UR36][R14.64+0x2d0] ;  /* 0x0002d0240edb7981 */ /* 0x000164000c1e1520 */
.L_x_960:
[----:B------:R-:W-:Y:S05]  /*1bf90*/  BSYNC B1 ;  /* 0x0000000000017941 */ /* 0x000fea0003800000 */
.L_x_959:
        /* <DEDUP_REMOVED lines=9> */
.L_x_962:
[----:B------:R-:W-:Y:S05]  /*1c030*/  BSYNC B1 ;  /* 0x0000000000017941 */ /* 0x000fea0003800000 */
.L_x_961:
        /* <DEDUP_REMOVED lines=9> */
.L_x_964:
[----:B------:R-:W-:Y:S05]  /*1c0d0*/  BSYNC B1 ;  /* 0x0000000000017941 */ /* 0x000fea0003800000 */
.L_x_963:
        /* <DEDUP_REMOVED lines=9> */
.L_x_966:
[----:B------:R-:W-:Y:S05]  /*1c170*/  BSYNC B1 ;  /* 0x0000000000017941 */ /* 0x000fea0003800000 */
.L_x_965:
        /* <DEDUP_REMOVED lines=9> */
.L_x_968:
[----:B------:R-:W-:Y:S05]  /*1c210*/  BSYNC B1 ;  /* 0x0000000000017941 */ /* 0x000fea0003800000 */
.L_x_967:
        /* <DEDUP_REMOVED lines=9> */
.L_x_970:
[----:B------:R-:W-:Y:S05]  /*1c2b0*/  BSYNC B1 ;  /* 0x0000000000017941 */ /* 0x000fea0003800000 */
.L_x_969:
        /* <DEDUP_REMOVED lines=9> */
.L_x_972:
[----:B------:R-:W-:Y:S05]  /*1c350*/  BSYNC B1 ;  /* 0x0000000000017941 */ /* 0x000fea0003800000 */
.L_x_971:
        /* <DEDUP_REMOVED lines=9> */
.L_x_974:
[----:B------:R-:W-:Y:S05]  /*1c3f0*/  BSYNC B1 ;  /* 0x0000000000017941 */ /* 0x000fea0003800000 */
.L_x_973:
        /* <DEDUP_REMOVED lines=9> */
.L_x_976:
[----:B------:R-:W-:Y:S05]  /*1c490*/  BSYNC B1 ;  /* 0x0000000000017941 */ /* 0x000fea0003800000 */
.L_x_975:
        /* <DEDUP_REMOVED lines=9> */
.L_x_978:
[----:B------:R-:W-:Y:S05]  /*1c530*/  BSYNC B1 ;  /* 0x0000000000017941 */ /* 0x000fea0003800000 */
.L_x_977:
        /* <DEDUP_REMOVED lines=9> */
.L_x_980:
[----:B------:R-:W-:Y:S05]  /*1c5d0*/  BSYNC B1 ;  /* 0x0000000000017941 */ /* 0x000fea0003800000 */
.L_x_979:
        /* <DEDUP_REMOVED lines=9> */
.L_x_982:
[----:B------:R-:W-:Y:S05]  /*1c670*/  BSYNC B1 ;  /* 0x0000000000017941 */ /* 0x000fea0003800000 */
.L_x_981:
        /* <DEDUP_REMOVED lines=10> */
.L_x_984:
[----:B------:R-:W-:Y:S05]  /*1c720*/  BSYNC B1 ;  /* 0x0000000000017941 */ /* 0x000fea0003800000 */
.L_x_983:
        /* <DEDUP_REMOVED lines=10> */
.L_x_986:
[----:B------:R-:W-:Y:S05]  /*1c7d0*/  BSYNC B1 ;  /* 0x0000000000017941 */ /* 0x000fea0003800000 */
.L_x_985:
        /* <DEDUP_REMOVED lines=10> */
.L_x_988:
[----:B------:R-:W-:Y:S05]  /*1c880*/  BSYNC B1 ;  /* 0x0000000000017941 */ /* 0x000fea0003800000 */
.L_x_987:
        /* <DEDUP_REMOVED lines=10> */
.L_x_990:
[----:B------:R-:W-:Y:S05]  /*1c930*/  BSYNC B1 ;  /* 0x0000000000017941 */ /* 0x000fea0003800000 */
.L_x_989:
        /* <DEDUP_REMOVED lines=10> */
.L_x_992:
[----:B------:R-:W-:Y:S05]  /*1c9e0*/  BSYNC B1 ;  /* 0x0000000000017941 */ /* 0x000fea0003800000 */
.L_x_991:
        /* <DEDUP_REMOVED lines=10> */
.L_x_994:
[----:B------:R-:W-:Y:S05]  /*1ca90*/  BSYNC B1 ;  /* 0x0000000000017941 */ /* 0x000fea0003800000 */
.L_x_993:
        /* <DEDUP_REMOVED lines=10> */
.L_x_996:
[----:B------:R-:W-:Y:S05]  /*1cb40*/  BSYNC B1 ;  /* 0x0000000000017941 */ /* 0x000fea0003800000 */
.L_x_995:
        /* <DEDUP_REMOVED lines=10> */
.L_x_998:
[----:B------:R-:W-:Y:S05]  /*1cbf0*/  BSYNC B1 ;  /* 0x0000000000017941 */ /* 0x000fea0003800000 */
.L_x_997:
        /* <DEDUP_REMOVED lines=10> */
.L_x_1000:
[----:B------:R-:W-:Y:S05]  /*1cca0*/  BSYNC B1 ;  /* 0x0000000000017941 */ /* 0x000fea0003800000 */
.L_x_999:
        /* <DEDUP_REMOVED lines=10> */
.L_x_1002:
[----:B------:R-:W-:Y:S05]  /*1cd50*/  BSYNC B1 ;  /* 0x0000000000017941 */ /* 0x000fea0003800000 */
.L_x_1001:
        /* <DEDUP_REMOVED lines=10> */
.L_x_1004:
[----:B------:R-:W-:Y:S05]  /*1ce00*/  BSYNC B1 ;  /* 0x0000000000017941 */ /* 0x000fea0003800000 */
.L_x_1003:
        /* <DEDUP_REMOVED lines=10> */
.L_x_1006:
[----:B------:R-:W-:Y:S05]  /*1ceb0*/  BSYNC B1 ;  /* 0x0000000000017941 */ /* 0x000fea0003800000 */
.L_x_1005:
        /* <DEDUP_REMOVED lines=10> */
.L_x_1008:
[----:B------:R-:W-:Y:S05]  /*1cf60*/  BSYNC B1 ;  /* 0x0000000000017941 */ /* 0x000fea0003800000 */
.L_x_1007:
        /* <DEDUP_REMOVED lines=10> */
.L_x_1010:
[----:B------:R-:W-:Y:S05]  /*1d010*/  BSYNC B1 ;  /* 0x0000000000017941 */ /* 0x000fea0003800000 */
.L_x_1009:
        /* <DEDUP_REMOVED lines=10> */
.L_x_1012:
[----:B------:R-:W-:Y:S05]  /*1d0c0*/  BSYNC B1 ;  /* 0x0000000000017941 */ /* 0x000fea0003800000 */
.L_x_1011:
        /* <DEDUP_REMOVED lines=10> */
.L_x_1014:
[----:B------:R-:W-:Y:S05]  /*1d170*/  BSYNC B1 ;  /* 0x0000000000017941 */ /* 0x000fea0003800000 */
.L_x_1013:
        /* <DEDUP_REMOVED lines=10> */
.L_x_1016:
[----:B------:R-:W-:Y:S05]  /*1d220*/  BSYNC B1 ;  /* 0x0000000000017941 */ /* 0x000fea0003800000 */
.L_x_1015:
        /* <DEDUP_REMOVED lines=10> */
.L_x_1018:
[----:B------:R-:W-:Y:S05]  /*1d2d0*/  BSYNC B1 ;  /* 0x0000000000017941 */ /* 0x000fea0003800000 */
.L_x_1017:
        /* <DEDUP_REMOVED lines=10> */
.L_x_1020:
[----:B------:R-:W-:Y:S05]  /*1d380*/  BSYNC B1 ;  /* 0x0000000000017941 */ /* 0x000fea0003800000 */
.L_x_1019:
        /* <DEDUP_REMOVED lines=10> */
.L_x_1022:
[----:B------:R-:W-:Y:S05]  /*1d430*/  BSYNC B1 ;  /* 0x0000000000017941 */ /* 0x000fea0003800000 */
.L_x_1021:
        /* <DEDUP_REMOVED lines=10> */
.L_x_1024:
[----:B------:R-:W-:Y:S05]  /*1d4e0*/  BSYNC B1 ;  /* 0x0000000000017941 */ /* 0x000fea0003800000 */
.L_x_1023:
        /* <DEDUP_REMOVED lines=10> */
.L_x_1026:
[----:B------:R-:W-:Y:S05]  /*1d590*/  BSYNC B1 ;  /* 0x0000000000017941 */ /* 0x000fea0003800000 */
.L_x_1025:
        /* <DEDUP_REMOVED lines=10> */
.L_x_1028:
[----:B------:R-:W-:Y:S05]  /*1d640*/  BSYNC B1 ;  /* 0x0000000000017941 */ /* 0x000fea0003800000 */
.L_x_1027:
        /* <DEDUP_REMOVED lines=10> */
.L_x_1030:
[----:B------:R-:W-:Y:S05]  /*1d6f0*/  BSYNC B1 ;  /* 0x0000000000017941 */ /* 0x000fea0003800000 */
.L_x_1029:
        /* <DEDUP_REMOVED lines=10> */
.L_x_1032:
[----:B------:R-:W-:Y:S05]  /*1d7a0*/  BSYNC B1 ;  /* 0x0000000000017941 */ /* 0x000fea0003800000 */
.L_x_1031:
        /* <DEDUP_REMOVED lines=10> */
.L_x_1034:
[----:B------:R-:W-:Y:S05]  /*1d850*/  BSYNC B1 ;  /* 0x0000000000017941 */ /* 0x000fea0003800000 */
.L_x_1033:
        /* <DEDUP_REMOVED lines=10> */
.L_x_1036:
[----:B------:R-:W-:Y:S05]  /*1d900*/  BSYNC B1 ;  /* 0x0000000000017941 */ /* 0x000fea0003800000 */
.L_x_1035:
        /* <DEDUP_REMOVED lines=10> */
.L_x_1038:
[----:B------:R-:W-:Y:S05]  /*1d9b0*/  BSYNC B1 ;  /* 0x0000000000017941 */ /* 0x000fea0003800000 */
.L_x_1037:
        /* <DEDUP_REMOVED lines=10> */
.L_x_1040:
[----:B------:R-:W-:Y:S05]  /*1da60*/  BSYNC B1 ;  /* 0x0000000000017941 */ /* 0x000fea0003800000 */
.L_x_1039:
        /* <DEDUP_REMOVED lines=10> */
.L_x_1042:
[----:B------:R-:W-:Y:S05]  /*1db10*/  BSYNC B1 ;  /* 0x0000000000017941 */ /* 0x000fea0003800000 */
.L_x_1041:
        /* <DEDUP_REMOVED lines=10> */
.L_x_1044:
[----:B------:R-:W-:Y:S05]  /*1dbc0*/  BSYNC B1 ;  /* 0x0000000000017941 */ /* 0x000fea0003800000 */
.L_x_1043:
        /* <DEDUP_REMOVED lines=10> */
.L_x_1046:
[----:B------:R-:W-:Y:S05]  /*1dc70*/  BSYNC B1 ;  /* 0x0000000000017941 */ /* 0x000fea0003800000 */
.L_x_1045:
        /* <DEDUP_REMOVED lines=10> */
.L_x_1048:
[----:B------:R-:W-:Y:S05]  /*1dd20*/  BSYNC B1 ;  /* 0x0000000000017941 */ /* 0x000fea0003800000 */
.L_x_1047:
        /* <DEDUP_REMOVED lines=10> */
.L_x_1050:
[----:B------:R-:W-:Y:S05]  /*1ddd0*/  BSYNC B1 ;  /* 0x0000000000017941 */ /* 0x000fea0003800000 */
.L_x_1049:
        /* <DEDUP_REMOVED lines=10> */
.L_x_1052:
[----:B------:R-:W-:Y:S05]  /*1de80*/  BSYNC B1 ;  /* 0x0000000000017941 */ /* 0x000fea0003800000 */
.L_x_1051:
        /* <DEDUP_REMOVED lines=10> */
.L_x_1054:
[----:B------:R-:W-:Y:S05]  /*1df30*/  BSYNC B1 ;  /* 0x0000000000017941 */ /* 0x000fea0003800000 */
.L_x_1053:
        /* <DEDUP_REMOVED lines=10> */
.L_x_1056:
[----:B------:R-:W-:Y:S05]  /*1dfe0*/  BSYNC B1 ;  /* 0x0000000000017941 */ /* 0x000fea0003800000 */
.L_x_1055:
        /* <DEDUP_REMOVED lines=10> */
.L_x_1058:
[----:B------:R-:W-:Y:S05]  /*1e090*/  BSYNC B1 ;  /* 0x0000000000017941 */ /* 0x000fea0003800000 */
.L_x_1057:
        /* <DEDUP_REMOVED lines=10> */
.L_x_1060:
[----:B------:R-:W-:Y:S05]  /*1e140*/  BSYNC B1 ;  /* 0x0000000000017941 */ /* 0x000fea0003800000 */
.L_x_1059:
        /* <DEDUP_REMOVED lines=10> */
.L_x_1062:
[----:B------:R-:W-:Y:S05]  /*1e1f0*/  BSYNC B1 ;  /* 0x0000000000017941 */ /* 0x000fea0003800000 */
.L_x_1061:
        /* <DEDUP_REMOVED lines=10> */
.L_x_1064:
[----:B------:R-:W-:Y:S05]  /*1e2a0*/  BSYNC B1 ;  /* 0x0000000000017941 */ /* 0x000fea0003800000 */
.L_x_1063:
        /* <DEDUP_REMOVED lines=10> */
.L_x_1066:
[----:B------:R-:W-:Y:S05]  /*1e350*/  BSYNC B1 ;  /* 0x0000000000017941 */ /* 0x000fea0003800000 */
.L_x_1065:
        /* <DEDUP_REMOVED lines=10> */
.L_x_1068:
[----:B------:R-:W-:Y:S05]  /*1e400*/  BSYNC B1 ;  /* 0x0000000000017941 */ /* 0x000fea0003800000 */
.L_x_1067:
        /* <DEDUP_REMOVED lines=10> */
.L_x_1070:
[----:B------:R-:W-:Y:S05]  /*1e4b0*/  BSYNC B1 ;  /* 0x0000000000017941 */ /* 0x000fea0003800000 */
.L_x_1069:
        /* <DEDUP_REMOVED lines=10> */
.L_x_1072:
[----:B------:R-:W-:Y:S05]  /*1e560*/  BSYNC B1 ;  /* 0x0000000000017941 */ /* 0x000fea0003800000 */
.L_x_1071:
        /* <DEDUP_REMOVED lines=10> */
.L_x_1074:
[----:B------:R-:W-:Y:S05]  /*1e610*/  BSYNC B1 ;  /* 0x0000000000017941 */ /* 0x000fea0003800000 */
.L_x_1073:
        /* <DEDUP_REMOVED lines=10> */
.L_x_1076:
[----:B------:R-:W-:Y:S05]  /*1e6c0*/  BSYNC B1 ;  /* 0x0000000000017941 */ /* 0x000fea0003800000 */
.L_x_1075:
        /* <DEDUP_REMOVED lines=10> */
.L_x_1078:
[----:B------:R-:W-:Y:S05]  /*1e770*/  BSYNC B1 ;  /* 0x0000000000017941 */ /* 0x000fea0003800000 */
.L_x_1077:
        /* <DEDUP_REMOVED lines=10> */
.L_x_1080:
[----:B------:R-:W-:Y:S05]  /*1e820*/  BSYNC B1 ;  /* 0x0000000000017941 */ /* 0x000fea0003800000 */
.L_x_1079:
        /* <DEDUP_REMOVED lines=10> */
.L_x_1082:
[----:B------:R-:W-:Y:S05]  /*1e8d0*/  BSYNC B1 ;  /* 0x0000000000017941 */ /* 0x000fea0003800000 */
.L_x_1081:
        /* <DEDUP_REMOVED lines=10> */
.L_x_1084:
[----:B------:R-:W-:Y:S05]  /*1e980*/  BSYNC B1 ;  /* 0x0000000000017941 */ /* 0x000fea0003800000 */
.L_x_1083:
        /* <DEDUP_REMOVED lines=10> */
.L_x_1086:
[----:B------:R-:W-:Y:S05]  /*1ea30*/  BSYNC B1 ;  /* 0x0000000000017941 */ /* 0x000fea0003800000 */
.L_x_1085:
        /* <DEDUP_REMOVED lines=10> */
.L_x_1088:
[----:B------:R-:W-:Y:S05]  /*1eae0*/  BSYNC B1 ;  /* 0x0000000000017941 */ /* 0x000fea0003800000 */
.L_x_1087:
        /* <DEDUP_REMOVED lines=10> */
.L_x_1090:
[----:B------:R-:W-:Y:S05]  /*1eb90*/  BSYNC B1 ;  /* 0x0000000000017941 */ /* 0x000fea0003800000 */
.L_x_1089:
        /* <DEDUP_REMOVED lines=10> */
.L_x_1092:
[----:B------:R-:W-:Y:S05]  /*1ec40*/  BSYNC B1 ;  /* 0x0000000000017941 */ /* 0x000fea0003800000 */
.L_x_1091:
        /* <DEDUP_REMOVED lines=10> */
.L_x_1094:
[----:B------:R-:W-:Y:S05]  /*1ecf0*/  BSYNC B1 ;  /* 0x0000000000017941 */ /* 0x000fea0003800000 */
.L_x_1093:
        /* <DEDUP_REMOVED lines=10> */
.L_x_1096:
[----:B------:R-:W-:Y:S05]  /*1eda0*/  BSYNC B1 ;  /* 0x0000000000017941 */ /* 0x000fea0003800000 */
.L_x_1095:
        /* <DEDUP_REMOVED lines=10> */
.L_x_1098:
[----:B------:R-:W-:Y:S05]  /*1ee50*/  BSYNC B1 ;  /* 0x0000000000017941 */ /* 0x000fea0003800000 */
.L_x_1097:
        /* <DEDUP_REMOVED lines=10> */
.L_x_1100:
[----:B------:R-:W-:Y:S05]  /*1ef00*/  BSYNC B1 ;  /* 0x0000000000017941 */ /* 0x000fea0003800000 */
.L_x_1099:
        /* <DEDUP_REMOVED lines=10> */
.L_x_1102:
[----:B------:R-:W-:Y:S05]  /*1efb0*/  BSYNC B1 ;  /* 0x0000000000017941 */ /* 0x000fea0003800000 */
.L_x_1101:
        /* <DEDUP_REMOVED lines=10> */
.L_x_1104:
[----:B------:R-:W-:Y:S05]  /*1f060*/  BSYNC B1 ;  /* 0x0000000000017941 */ /* 0x000fea0003800000 */
.L_x_1103:
        /* <DEDUP_REMOVED lines=10> */
.L_x_1106:
[----:B------:R-:W-:Y:S05]  /*1f110*/  BSYNC B1 ;  /* 0x0000000000017941 */ /* 0x000fea0003800000 */
.L_x_1105:
        /* <DEDUP_REMOVED lines=10> */
.L_x_1108:
[----:B------:R-:W-:Y:S05]  /*1f1c0*/  BSYNC B1 ;  /* 0x0000000000017941 */ /* 0x000fea0003800000 */
.L_x_1107:
        /* <DEDUP_REMOVED lines=10> */
.L_x_1110:
[----:B------:R-:W-:Y:S05]  /*1f270*/  BSYNC B1 ;  /* 0x0000000000017941 */ /* 0x000fea0003800000 */
.L_x_1109:
        /* <DEDUP_REMOVED lines=10> */
.L_x_1112:
[----:B------:R-:W-:Y:S05]  /*1f320*/  BSYNC B1 ;  /* 0x0000000000017941 */ /* 0x000fea0003800000 */
.L_x_1111:
        /* <DEDUP_REMOVED lines=10> */
.L_x_1114:
[----:B------:R-:W-:Y:S05]  /*1f3d0*/  BSYNC B1 ;  /* 0x0000000000017941 */ /* 0x000fea0003800000 */
.L_x_1113:
        /* <DEDUP_REMOVED lines=10> */
.L_x_1116:
[----:B------:R-:W-:Y:S05]  /*1f480*/  BSYNC B1 ;  /* 0x0000000000017941 */ /* 0x000fea0003800000 */
.L_x_1115:
        /* <DEDUP_REMOVED lines=10> */
.L_x_1118:
[----:B------:R-:W-:Y:S05]  /*1f530*/  BSYNC B1 ;  /* 0x0000000000017941 */ /* 0x000fea0003800000 */
.L_x_1117:
        /* <DEDUP_REMOVED lines=10> */
.L_x_1120:
[----:B------:R-:W-:Y:S05]  /*1f5e0*/  BSYNC B1 ;  /* 0x0000000000017941 */ /* 0x000fea0003800000 */
.L_x_1119:
        /* <DEDUP_REMOVED lines=10> */
.L_x_1122:
[----:B------:R-:W-:Y:S05]  /*1f690*/  BSYNC B1 ;  /* 0x0000000000017941 */ /* 0x000fea0003800000 */
.L_x_1121:
        /* <DEDUP_REMOVED lines=10> */
.L_x_1124:
[----:B------:R-:W-:Y:S05]  /*1f740*/  BSYNC B1 ;  /* 0x0000000000017941 */ /* 0x000fea0003800000 */
.L_x_1123:
        /* <DEDUP_REMOVED lines=10> */
.L_x_1126:
[----:B------:R-:W-:Y:S05]  /*1f7f0*/  BSYNC B1 ;  /* 0x0000000000017941 */ /* 0x000fea0003800000 */
.L_x_1125:
        /* <DEDUP_REMOVED lines=10> */
.L_x_1128:
[----:B------:R-:W-:Y:S05]  /*1f8a0*/  BSYNC B1 ;  /* 0x0000000000017941 */ /* 0x000fea0003800000 */
.L_x_1127:
        /* <DEDUP_REMOVED lines=10> */
.L_x_1130:
[----:B------:R-:W-:Y:S05]  /*1f950*/  BSYNC B1 ;  /* 0x0000000000017941 */ /* 0x000fea0003800000 */
.L_x_1129:
        /* <DEDUP_REMOVED lines=10> */
.L_x_1132:
[----:B------:R-:W-:Y:S05]  /*1fa00*/  BSYNC B1 ;  /* 0x0000000000017941 */ /* 0x000fea0003800000 */
.L_x_1131:
        /* <DEDUP_REMOVED lines=10> */
.L_x_1134:
[----:B------:R-:W-:Y:S05]  /*1fab0*/  BSYNC B1 ;  /* 0x0000000000017941 */ /* 0x000fea0003800000 */
.L_x_1133:
        /* <DEDUP_REMOVED lines=10> */
.L_x_1136:
[----:B------:R-:W-:Y:S05]  /*1fb60*/  BSYNC B1 ;  /* 0x0000000000017941 */ /* 0x000fea0003800000 */
.L_x_1135:
        /* <DEDUP_REMOVED lines=10> */
.L_x_1138:
[----:B------:R-:W-:Y:S05]  /*1fc10*/  BSYNC B1 ;  /* 0x0000000000017941 */ /* 0x000fea0003800000 */
.L_x_1137:
        /* <DEDUP_REMOVED lines=10> */
.L_x_1140:
[----:B------:R-:W-:Y:S05]  /*1fcc0*/  BSYNC B1 ;  /* 0x0000000000017941 */ /* 0x000fea0003800000 */
.L_x_1139:
        /* <DEDUP_REMOVED lines=10> */
.L_x_1142:
[----:B------:R-:W-:Y:S05]  /*1fd70*/  BSYNC B1 ;  /* 0x0000000000017941 */ /* 0x000fea0003800000 */
.L_x_1141:
        /* <DEDUP_REMOVED lines=10> */
.L_x_1144:
[----:B------:R-:W-:Y:S05]  /*1fe20*/  BSYNC B1 ;  /* 0x0000000000017941 */ /* 0x000fea0003800000 */
.L_x_1143:
        /* <DEDUP_REMOVED lines=10> */
.L_x_1146:
[----:B------:R-:W-:Y:S05]  /*1fed0*/  BSYNC B1 ;  /* 0x0000000000017941 */ /* 0x000fea0003800000 */
.L_x_1145:
        /* <DEDUP_REMOVED lines=10> */
.L_x_1148:
[----:B------:R-:W-:Y:S05]  /*1ff80*/  BSYNC B1 ;  /* 0x0000000000017941 */ /* 0x000fea0003800000 */
.L_x_1147:
        /* <DEDUP_REMOVED lines=10> */
.L_x_1150:
[----:B------:R-:W-:Y:S05]  /*20030*/  BSYNC B1 ;  /* 0x0000000000017941 */ /* 0x000fea0003800000 */
.L_x_1149:
        /* <DEDUP_REMOVED lines=9> */
.L_x_1152:
[----:B------:R-:W-:Y:S05]  /*200d0*/  BSYNC B1 ;  /* 0x0000000000017941 */ /* 0x000fea0003800000 */
.L_x_1151:
        /* <DEDUP_REMOVED lines=9> */
.L_x_1154:
[----:B------:R-:W-:Y:S05]  /*20170*/  BSYNC B1 ;  /* 0x0000000000017941 */ /* 0x000fea0003800000 */
.L_x_1153:
[----:B-----5:R-:W-:Y:S01]  /*20180*/  IMAD.U32 R3, R219, 0x10000, RZ ;  /* 0x00010000db037824 */ /* 0x020fe200078e00ff */
[----:B------:R-:W-:Y:S01]  /*20190*/  ISETP.GT.AND P6, PT, R0, 0x108, P6 ;  /* 0x000001080000780c */ /* 0x000fe200037c4270 */
[----:B------:R-:W-:Y:S02]  /*201a0*/  BSSY B1, `(.L_x_1155) ;  /* 0x0000007000017945 */ /* 0x000fe40003800000 */
[----:B------:R-:W-:-:S04]  /*201b0*/  FMUL R4, R3, R16 ;  /* 0x0000001003047220 */ /* 0x000fc80000400000 */
[----:B------:R-:W-:-:S05]  /*201c0*/  FFMA R4, R109, R2, R4 ;  /* 0x000000026d047223 */ /* 0x000fca0000000004 */
[----:B------:R-:W-:-:S05]  /*201d0*/  F2FP.BF16.F32.PACK_AB R4, RZ, R4 ;  /* 0x00000004ff04723e */ /* 0x000fca00000010ff */
[----:B------:R0:W-:Y:S01]  /*201e0*/  @P5 STG.E.U16 desc[UR36][R22.64+0x2d2], R4 ;  /* 0x0002d20416005986 */ /* 0x0001e2000c101524 */
[----:B------:R-:W-:Y:S05]  /*201f0*/  @!P6 BRA `(.L_x_1156) ;  /* 0x000000000004e947 */ /* 0x000fea0003800000 */
[----:B------:R0:W5:Y:S02]  /*20200*/  LDG.E.LTC128B.U16 R219, desc[UR36][R8.64+0x2d0] ;  /* 0x0002d02408db7981 */ /* 0x000164000c1e1520 */
.L_x_1156:
[----:B------:R-:W-:Y:S05]  /*20210*/  BSYNC B1 ;  /* 0x0000000000017941 */ /* 0x000fea0003800000 */
.L_x_1155:
        /* <DEDUP_REMOVED lines=9> */
.L_x_1158:
[----:B------:R-:W-:Y:S05]  /*202b0*/  BSYNC B1 ;  /* 0x0000000000017941 */ /* 0x000fea0003800000 */
.L_x_1157:
[----:B0----5:R-:W-:Y:S01]  /*202c0*/  IMAD.U32 R3, R219, 0x10000, RZ ;  /* 0x00010000db037824 */ /* 0x021fe200078e00ff */
        /* <DEDUP_REMOVED lines=8> */
.L_x_1160:
[----:B------:R-:W-:Y:S05]  /*20350*/  BSYNC B1 ;  /* 0x0000000000017941 */ /* 0x000fea0003800000 */
.L_x_1159:
        /* <DEDUP_REMOVED lines=9> */
.L_x_1162:
[----:B------:R-:W-:Y:S05]  /*203f0*/  BSYNC B1 ;  /* 0x0000000000017941 */ /* 0x000fea0003800000 */
.L_x_1161:
        /* <DEDUP_REMOVED lines=9> */
.L_x_1164:
[----:B------:R-:W-:Y:S05]  /*20490*/  BSYNC B1 ;  /* 0x0000000000017941 */ /* 0x000fea0003800000 */
.L_x_1163:
        /* <DEDUP_REMOVED lines=9> */
.L_x_1166:
[----:B------:R-:W-:Y:S05]  /*20530*/  BSYNC B1 ;  /* 0x0000000000017941 */ /* 0x000fea0003800000 */
.L_x_1165:
        /* <DEDUP_REMOVED lines=9> */
.L_x_1168:
[----:B------:R-:W-:Y:S05]  /*205d0*/  BSYNC B1 ;  /* 0x0000000000017941 */ /* 0x000fea0003800000 */
.L_x_1167:
        /* <DEDUP_REMOVED lines=9> */
.L_x_1170:
[----:B------:R-:W-:Y:S05]  /*20670*/  BSYNC B1 ;  /* 0x0000000000017941 */ /* 0x000fea0003800000 */
.L_x_1169:
        /* <DEDUP_REMOVED lines=9> */
.L_x_1172:
[----:B------:R-:W-:Y:S05]  /*20710*/  BSYNC B1 ;  /* 0x0000000000017941 */ /* 0x000fea0003800000 */
.L_x_1171:
        /* <DEDUP_REMOVED lines=9> */
.L_x_1174:
[----:B------:R-:W-:Y:S05]  /*207b0*/  BSYNC B1 ;  /* 0x0000000000017941 */ /* 0x000fea0003800000 */
.L_x_1173:
[----:B------:R-:W-:Y:S05]  /*207c0*/  @!P0 BRA `(.L_x_1175) ;  /* 0x000000c400848947 */ /* 0x000fea0003800000 */
[----:B-----5:R-:W-:-:S04]  /*207d0*/  IMAD.U32 R219, R219, 0x10000, RZ ;  /* 0x00010000dbdb7824 */ /* 0x020fc800078e00ff */
[----:B------:R-:W-:-:S04]  /*207e0*/  FMUL R0, R219, R16 ;  /* 0x00000010db007220 */ /* 0x000fc80000400000 */
[----:B------:R-:W-:-:S05]  /*207f0*/  FFMA R0, R119, R2, R0 ;  /* 0x0000000277007223 */ /* 0x000fca0000000000 */
[----:B------:R-:W-:-:S05]  /*20800*/  F2FP.BF16.F32.PACK_AB R0, RZ, R0 ;  /* 0x00000000ff00723e */ /* 0x000fca00000010ff */
[----:B------:R0:W-:Y:S01]  /*20810*/  STG.E.U16 desc[UR36][R216.64+0x2f2], R0 ;  /* 0x0002f200d8007986 */ /* 0x0001e2000c101524 */
[----:B------:R-:W-:Y:S05]  /*20820*/  BRA `(.L_x_1175) ;  /* 0x000000c4006c7947 */ /* 0x000fea0003800000 */
.L_x_30:
[----:B------:R-:W2:Y:S01]  /*20830*/  LDL.LU R11, [R1+0x518] ;  /* 0x00051800010b7983 */ /* 0x000ea20000300800 */
[----:B------:R-:W-:-:S03]  /*20840*/  ULDC.64 UR4, c[0x0][0x5c0] ;  /* 0x0001700000047ab9 */ /* 0x000fc60000000a00 */
[----:B------:R-:W4:Y:S04]  /*20850*/  LDL.LU R10, [R1+0x51c] ;  /* 0x00051c00010a7983 */ /* 0x000f280000300800 */
[----:B------:R-:W5:Y:S04]  /*20860*/  LDL.LU R9, [R1+0x524] ;  /* 0x0005240001097983 */ /* 0x000f680000300800 */
[----:B------:R-:W3:Y:S04]  /*20870*/  LDL.LU R12, [R1+0x528] ;  /* 0x00052800010c7983 */ /* 0x000ee80000300800 */
[----:B------:R-:W5:Y:S04]  /*20880*/  LDL.LU R235, [R1+0x598] ;  /* 0x0005980001eb7983 */ /* 0x000f680000300800 */
        /* <DEDUP_REMOVED lines=16> */
[----:B------:R-:W5:Y:S01]  /*20990*/  LDL.LU R216, [R1+0x5dc] ;  /* 0x0005dc0001d87983 */ /* 0x000f620000300800 */
[----:B------:R-:W-:-:S03]  /*209a0*/  LEA R4, P0, R6, UR4, 0x1 ;  /* 0x0000000406047c11 */ /* 0x000fc6000f8008ff */
[----:B------:R-:W5:Y:S04]  /*209b0*/  LDL.LU R23, [R1+0x5e0] ;  /* 0x0005e00001177983 */ /* 0x000f680000300800 */
[----:B------:R-:W5:Y:S04]  /*209c0*/  LDL.LU R22, [R1+0x5e4] ;  /* 0x0005e40001167983 */ /* 0x000f680000300800 */
[----:B------:R-:W5:Y:S04]  /*209d0*/  LDL.LU R21, [R1+0x5e8] ;  /* 0x0005e80001157983 */ /* 0x000f680000300800 */
[----:B------:R-:W5:Y:S01]  /*209e0*/  LDL.LU R20, [R1+0x5ec] ;  /* 0x0005ec0001147983 */ /* 0x000f620000300800 */
[----:B------:R-:W-:-:S03]  /*209f0*/  LEA.HI.X R5, R6, UR5, R19, 0x1, P0 ;  /* 0x0000000506057c11 */ /* 0x000fc600080f0c13 */
[----:B------:R-:W5:Y:S04]  /*20a00*/  LDL.LU R18, [R1+0x5f0] ;  /* 0x0005f00001127983 */ /* 0x000f680000300800 */
[----:B------:R-:W5:Y:S04]  /*20a10*/  LDL.LU R15, [R1+0x5f4] ;  /* 0x0005f400010f7983 */ /* 0x000f680000300800 */
[----:B------:R-:W5:Y:S04]  /*20a20*/  LDL.LU R14, [R1+0x5f8] ;  /* 0x0005f800010e7983 */ /* 0x000f680000300800 */
[----:B------:R-:W5:Y:S04]  /*20a30*/  LDL.LU R13, [R1+0x5fc] ;  /* 0x0005fc00010d7983 */ /* 0x000f680000300800 */
[----:B------:R-:W2:Y:S04]  /*20a40*/  LDL.LU R6, [R1+0x480] ;  /* 0x0004800001067983 */ /* 0x000ea80000300800 */
[----:B------:R-:W4:Y:S04]  /*20a50*/  LDL.LU R7, [R1+0x488] ;  /* 0x0004880001077983 */ /* 0x000f280000300800 */
[----:B------:R-:W5:Y:S01]  /*20a60*/  LDL.LU R19, [R1+0x594] ;  /* 0x0005940001137983 */ /* 0x000f620000300800 */
[----:B--2---:R-:W-:-:S05]  /*20a70*/  FMUL R6, R6, R2 ;  /* 0x0000000206067220 */ /* 0x004fca0000400000 */
[----:B------:R-:W-:-:S05]  /*20a80*/  F2FP.BF16.F32.PACK_AB R6, RZ, R6 ;  /* 0x00000006ff06723e */ /* 0x000fca00000010ff */
[----:B------:R0:W-:Y:S04]  /*20a90*/  @P1 STG.E.U16 desc[UR36][R4.64], R6 ;  /* 0x0000000604001986 */ /* 0x0001e8000c101524 */
[----:B0-----:R-:W2:Y:S01]  /*20aa0*/  LDL.LU R6, [R1+0x484] ;  /* 0x0004840001067983 */ /* 0x001ea20000300800 */
[----:B------:R-:W-:Y:S01]  /*20ab0*/  ISETP.GT.AND P2, PT, R3, 0x1, PT ;  /* 0x000000010300780c */ /* 0x000fe20003f44270 */
[----:B----4-:R-:W-:Y:S01]  /*20ac0*/  FMUL R7, R7, R2 ;  /* 0x0000000207077220 */ /* 0x010fe20000400000 */
[----:B------:R-:W-:Y:S01]  /*20ad0*/  USHF.L.U32 UR5, UR6, 0x4, URZ ;  /* 0x0000000406057899 */ /* 0x000fe2000800063f */
[C---:B------:R-:W-:Y:S01]  /*20ae0*/  ISETP.GT.AND P1, PT, R0.reuse, 0x8, P5 ;  /* 0x000000080000780c */ /* 0x040fe20002f24270 */
[----:B------:R-:W-:Y:S01]  /*20af0*/  USHF.L.U64.HI UR4, UR6, 0x4, UR7 ;  /* 0x0000000406047899 */ /* 0x000fe20008010207 */
[----:B------:R-:W-:-:S02]  /*20b00*/  ISETP.GT.AND P0, PT, R0, RZ, P2 ;  /* 0x000000ff0000720c */ /* 0x000fc40001704270 */
[----:B------:R-:W-:-:S04]  /*20b10*/  F2FP.BF16.F32.PACK_AB R7, RZ, R7 ;  /* 0x00000007ff07723e */ /* 0x000fc800000010ff */
[----:B------:R-:W-:Y:S01]  /*20b20*/  PRMT R8, R7, 0x7610, R8 ;  /* 0x0000761007087816 */ /* 0x000fe20000000008 */
[----:B--2---:R-:W-:-:S05]  /*20b30*/  FMUL R6, R6, R2 ;  /* 0x0000000206067220 */ /* 0x004fca0000400000 */
[----:B------:R-:W-:-:S05]  /*20b40*/  F2FP.BF16.F32.PACK_AB R6, RZ, R6 ;  /* 0x00000006ff06723e */ /* 0x000fca00000010ff */
[----:B------:R0:W-:Y:S02]  /*20b50*/  @P0 STG.E.U16 desc[UR36][R4.64+0x2], R6 ;  /* 0x0000020604000986 */ /* 0x0001e4000c101524 */
[----:B0-----:R-:W-:-:S04]  /*20b60*/  IADD3 R6, P0, R4, UR5, RZ ;  /* 0x0000000504067c10 */ /* 0x001fc8000ff1e0ff */
[----:B------:R-:W-:-:S05]  /*20b70*/  IADD3.X R7, R5, UR4, RZ, P0, !PT ;  /* 0x0000000405077c10 */ /* 0x000fca00087fe4ff */
[----:B------:R0:W-:Y:S04]  /*20b80*/  @P1 STG.E.U16 desc[UR36][R6.64], R8 ;  /* 0x0000000806001986 */ /* 0x0001e8000c101524 */
[----:B0-----:R-:W2:Y:S01]  /*20b90*/  LDL.LU R8, [R1+0x48c] ;  /* 0x00048c0001087983 */ /* 0x001ea20000300800 */
[----:B------:R-:W-:Y:S01]  /*20ba0*/  ISETP.GT.AND P0, PT, R0, 0x8, P2 ;  /* 0x000000080000780c */ /* 0x000fe20001704270 */
[----:B--2---:R-:W-:-:S05]  /*20bb0*/  FMUL R8, R8, R2 ;  /* 0x0000000208087220 */ /* 0x004fca0000400000 */
[----:B------:R-:W-:-:S07]  /*20bc0*/  F2FP.BF16.F32.PACK_AB R8, RZ, R8 ;  /* 0x00000008ff08723e */ /* 0x000fce00000010ff */
[----:B------:R0:W-:Y:S04]  /*20bd0*/  @P0 STG.E.U16 desc[UR36][R6.64+0x2], R8 ;  /* 0x0000020806000986 */ /* 0x0001e8000c101524 */
[----:B0-----:R-:W2:Y:S01]  /*20be0*/  LDL.LU R8, [R1+0x490] ;  /* 0x0004900001087983 */ /* 0x001ea20000300800 */
[----:B------:R-:W-:-:S04]  /*20bf0*/  ISETP.GT.AND P2, PT, R3, 0x8, PT ;  /* 0x000000080300780c */ /* 0x000fc80003f44270 */
[----:B------:R-:W-:Y:S01]  /*20c00*/  ISETP.GT.AND P0, PT, R0, RZ, P2 ;  /* 0x000000ff0000720c */ /* 0x000fe20001704270 */
        /* <DEDUP_REMOVED lines=10> */
[----:B------:R-:W-:Y:S01]  /*20cb0*/  ISETP.GT.AND P0, PT, R0, 0x8, P2 ;  /* 0x000000080000780c */ /* 0x000fe20001704270 */
        /* <DEDUP_REMOVED lines=173> */
[----:B------:R0:W-:Y:S01]  /*21790*/  @P0 STG.E.U16 desc[UR36][R4.64+0x92], R8 ;  /* 0x0000920804000986 */ /* 0x0001e2000c101524 */
[----:B------:R-:W-:Y:S01]  /*217a0*/  ISETP.GT.AND P0, PT, R0, 0x8, P2 ;  /* 0x000000080000780c */ /* 0x000fe20001704270 */
[----:B0-----:R-:W-:-:S05]  /*217b0*/  FMUL R8, R11, R2 ;  /* 0x000000020b087220 */ /* 0x001fca0000400000 */
[----:B------:R-:W-:-:S07]  /*217c0*/  F2FP.BF16.F32.PACK_AB R8, RZ, R8 ;  /* 0x00000008ff08723e */ /* 0x000fce00000010ff */
[----:B------:R0:W-:Y:S01]  /*217d0*/  @P0 STG.E.U16 desc[UR36][R6.64+0x90], R8 ;  /* 0x0000900806000986 */ /* 0x0001e2000c101524 */
[----:B------:R-:W-:Y:S01]  /*217e0*/  ISETP.GT.AND P0, PT, R0, 0x8, P1 ;  /* 0x000000080000780c */ /* 0x000fe20000f04270 */
[----:B0-----:R-:W-:-:S05]  /*217f0*/  FMUL R8, R10, R2 ;  /* 0x000000020a087220 */ /* 0x001fca0000400000 */
[----:B------:R-:W-:-:S07]  /*21800*/  F2FP.BF16.F32.PACK_AB R8, RZ, R8 ;  /* 0x00000008ff08723e */ /* 0x000fce00000010ff */
[----:B------:R0:W-:Y:S04]  /*21810*/  @P0 STG.E.U16 desc[UR36][R6.64+0x92], R8 ;  /* 0x0000920806000986 */ /* 0x0001e8000c101524 */
[----:B0-----:R-:W2:Y:S01]  /*21820*/  LDL.LU R8, [R1+0x520] ;  /* 0x0005200001087983 */ /* 0x001ea20000300800 */
[----:B------:R-:W-:Y:S01]  /*21830*/  IMAD.U32 R10, RZ, RZ, UR6 ;  /* 0x00000006ff0a7e24 */ /* 0x000fe2000f8e00ff */
[----:B------:R-:W-:Y:S01]  /*21840*/  USHF.L.U64.HI UR10, UR6, 0x8, UR7 ;  /* 0x00000008060a7899 */ /* 0x000fe20008010207 */
[C---:B------:R-:W-:Y:S01]  /*21850*/  ISETP.GT.AND P2, PT, R3.reuse, 0x50, PT ;  /* 0x000000500300780c */ /* 0x040fe20003f44270 */
[----:B---3--:R-:W-:Y:S01]  /*21860*/  FMUL R12, R12, R2 ;  /* 0x000000020c0c7220 */ /* 0x008fe20000400000 */
[----:B------:R-:W-:Y:S02]  /*21870*/  ISETP.GT.AND P1, PT, R3, 0x51, PT ;  /* 0x000000510300780c */ /* 0x000fe40003f24270 */
[----:B------:R-:W-:-:S02]  /*21880*/  LEA R10, P0, R10, R4, 0x8 ;  /* 0x000000040a0a7211 */ /* 0x000fc400078040ff */
[----:B------:R-:W-:Y:S02]  /*21890*/  F2FP.BF16.F32.PACK_AB R12, RZ, R12 ;  /* 0x0000000cff0c723e */ /* 0x000fe400000010ff */
[----:B------:R-:W-:Y:S01]  /*218a0*/  IADD3.X R11, R5, UR10, RZ, P0, !PT ;  /* 0x0000000a050b7c10 */ /* 0x000fe200087fe4ff */
[----:B------:R-:W-:Y:S01]  /*218b0*/  USHF.L.U64.HI UR10, UR6, 0x9, UR7 ;  /* 0x00000009060a7899 */ /* 0x000fe20008010207 */
[----:B------:R-:W-:Y:S01]  /*218c0*/  ISETP.GT.AND P0, PT, R0, RZ, P2 ;  /* 0x000000ff0000720c */ /* 0x000fe20001704270 */
[----:B--2---:R-:W-:-:S05]  /*218d0*/  FMUL R8, R8, R2 ;  /* 0x0000000208087220 */ /* 0x004fca0000400000 */
[----:B------:R-:W-:-:S07]  /*218e0*/  F2FP.BF16.F32.PACK_AB R8, RZ, R8 ;  /* 0x00000008ff08723e */ /* 0x000fce00000010ff */
[----:B------:R5:W-:Y:S01]  /*218f0*/  @P0 STG.E.U16 desc[UR36][R4.64+0xa0], R8 ;  /* 0x0000a00804000986 */ /* 0x000be2000c101524 */
[----:B------:R-:W-:Y:S01]  /*21900*/  ISETP.GT.AND P0, PT, R0, RZ, P1 ;  /* 0x000000ff0000720c */ /* 0x000fe20000f04270 */
[----:B-----5:R-:W-:-:S05]  /*21910*/  FMUL R8, R9, R2 ;  /* 0x0000000209087220 */ /* 0x020fca0000400000 */
[----:B------:R-:W-:-:S07]  /*21920*/  F2FP.BF16.F32.PACK_AB R8, RZ, R8 ;  /* 0x00000008ff08723e */ /* 0x000fce00000010ff */
[----:B------:R0:W-:Y:S02]  /*21930*/  @P0 STG.E.U16 desc[UR36][R4.64+0xa2], R8 ;  /* 0x0000a20804000986 */ /* 0x0001e4000c101524 */
[----:B0-----:R-:W-:-:S05]  /*21940*/  IMAD.U32 R8, RZ, RZ, UR6 ;  /* 0x00000006ff087e24 */ /* 0x001fca000f8e00ff */
[----:B------:R-:W-:-:S04]  /*21950*/  LEA R8, P0, R8, R4, 0x9 ;  /* 0x0000000408087211 */ /* 0x000fc800078048ff */
[----:B------:R-:W-:Y:S02]  /*21960*/  IADD3.X R9, R5, UR10, RZ, P0, !PT ;  /* 0x0000000a05097c10 */ /* 0x000fe400087fe4ff */
[----:B------:R-:W-:-:S13]  /*21970*/  ISETP.GT.AND P0, PT, R0, 0x8, P2 ;  /* 0x000000080000780c */ /* 0x000fda0001704270 */
        /* <DEDUP_REMOVED lines=139> */
[C---:B------:R-:W-:Y:S02]  /*22230*/  ISETP.GT.AND P2, PT, R3.reuse, 0x88, PT ;  /* 0x000000880300780c */ /* 0x040fe40003f44270 */
[C---:B------:R-:W-:Y:S02]  /*22240*/  ISETP.GT.AND P1, PT, R3.reuse, 0x89, PT ;  /* 0x000000890300780c */ /* 0x040fe40003f24270 */
[----:B------:R-:W-:Y:S02]  /*22250*/  ISETP.GT.AND P0, PT, R0, RZ, P2 ;  /* 0x000000ff0000720c */ /* 0x000fe40001704270 */
[----:B------:R-:W-:-:S02]  /*22260*/  ISETP.GT.AND P4, PT, R3, 0xa9, PT ;  /* 0x000000a90300780c */ /* 0x000fc40003f84270 */
[----:B------:R-:W-:Y:S01]  /*22270*/  ISETP.GT.AND P3, PT, R3, 0xb1, PT ;  /* 0x000000b10300780c */ /* 0x000fe20003f64270 */
[----:B--2---:R-:W-:-:S05]  /*22280*/  FMUL R12, R12, R2 ;  /* 0x000000020c0c7220 */ /* 0x004fca0000400000 */
[----:B------:R-:W-:-:S05]  /*22290*/  F2FP.BF16.F32.PACK_AB R12, RZ, R12 ;  /* 0x0000000cff0c723e */ /* 0x000fca00000010ff */
[----:B------:R0:W-:Y:S01]  /*222a0*/  @P0 STG.E.U16 desc[UR36][R4.64+0x110], R12 ;  /* 0x0001100c04000986 */ /* 0x0001e2000c101524 */
[----:B------:R-:W-:Y:S01]  /*222b0*/  ISETP.GT.AND P0, PT, R0, RZ, P1 ;  /* 0x000000ff0000720c */ /* 0x000fe20000f04270 */
[----:B0-----:R-:W-:-:S05]  /*222c0*/  FMUL R12, R19, R2 ;  /* 0x00000002130c7220 */ /* 0x001fca0000400000 */
[----:B------:R-:W-:-:S07]  /*222d0*/  F2FP.BF16.F32.PACK_AB R12, RZ, R12 ;  /* 0x0000000cff0c723e */ /* 0x000fce00000010ff */
[----:B------:R0:W-:Y:S01]  /*222e0*/  @P0 STG.E.U16 desc[UR36][R4.64+0x112], R12 ;  /* 0x0001120c04000986 */ /* 0x0001e2000c101524 */
[----:B------:R-:W-:Y:S02]  /*222f0*/  ISETP.GT.AND P0, PT, R0, 0x8, P2 ;  /* 0x000000080000780c */ /* 0x000fe40001704270 */
[----:B------:R-:W-:Y:S01]  /*22300*/  ISETP.GT.AND P2, PT, R3, 0x90, PT ;  /* 0x000000900300780c */ /* 0x000fe20003f44270 */
[----:B0-----:R-:W-:-:S05]  /*22310*/  FMUL R12, R235, R2 ;  /* 0x00000002eb0c7220 */ /* 0x001fca0000400000 */
[----:B------:R-:W-:-:S05]  /*22320*/  F2FP.BF16.F32.PACK_AB R12, RZ, R12 ;  /* 0x0000000cff0c723e */ /* 0x000fca00000010ff */
[----:B------:R0:W-:Y:S01]  /*22330*/  @P0 STG.E.U16 desc[UR36][R6.64+0x110], R12 ;  /* 0x0001100c06000986 */ /* 0x0001e2000c101524 */
[----:B------:R-:W-:Y:S02]  /*22340*/  ISETP.GT.AND P0, PT, R0, 0x8, P1 ;  /* 0x000000080000780c */ /* 0x000fe40000f04270 */
[----:B------:R-:W-:Y:S01]  /*22350*/  ISETP.GT.AND P1, PT, R3, 0x91, PT ;  /* 0x000000910300780c */ /* 0x000fe20003f24270 */
[----:B0-----:R-:W-:-:S05]  /*22360*/  FMUL R12, R234, R2 ;  /* 0x00000002ea0c7220 */ /* 0x001fca0000400000 */
[----:B------:R-:W-:-:S05]  /*22370*/  F2FP.BF16.F32.PACK_AB R12, RZ, R12 ;  /* 0x0000000cff0c723e */ /* 0x000fca00000010ff */
[----:B------:R0:W-:Y:S01]  /*22380*/  @P0 STG.E.U16 desc[UR36][R6.64+0x112], R12 ;  /* 0x0001120c06000986 */ /* 0x0001e2000c101524 */
[----:B------:R-:W-:Y:S01]  /*22390*/  ISETP.GT.AND P0, PT, R0, RZ, P2 ;  /* 0x000000ff0000720c */ /* 0x000fe20001704270 */
[----:B0-----:R-:W-:-:S05]  /*223a0*/  FMUL R12, R233, R2 ;  /* 0x00000002e90c7220 */ /* 0x001fca0000400000 */
[----:B------:R-:W-:-:S07]  /*223b0*/  F2FP.BF16.F32.PACK_AB R12, RZ, R12 ;  /* 0x0000000cff0c723e */ /* 0x000fce00000010ff */
        /* <DEDUP_REMOVED lines=83> */
[----:B------:R-:W-:-:S04]  /*228f0*/  ISETP.GT.AND P0, PT, R3, 0xb8, PT ;  /* 0x000000b80300780c */ /* 0x000fc80003f04270 */
[----:B------:R-:W-:Y:S01]  /*22900*/  ISETP.GT.AND P1, PT, R0, RZ, P0 ;  /* 0x000000ff0000720c */ /* 0x000fe20000724270 */
        /* <DEDUP_REMOVED lines=8> */
[----:B------:R-:W-:Y:S01]  /*22990*/  ISETP.GT.AND P6, PT, R0, 0x8, P0 ;  /* 0x000000080000780c */ /* 0x000fe200007c4270 */
[----:B0-----:R-:W-:Y:S02]  /*229a0*/  FMUL R12, R14, R2 ;  /* 0x000000020e0c7220 */ /* 0x001fe40000400000 */
[----:B------:R-:W2:Y:S03]  /*229b0*/  LDL.LU R14, [R1+0x300] ;  /* 0x00030000010e7983 */ /* 0x000ea60000300800 */
[----:B------:R-:W-:-:S07]  /*229c0*/  F2FP.BF16.F32.PACK_AB R12, RZ, R12 ;  /* 0x0000000cff0c723e */ /* 0x000fce00000010ff */
[----:B------:R0:W-:Y:S02]  /*229d0*/  @P6 STG.E.U16 desc[UR36][R6.64+0x170], R12 ;  /* 0x0001700c06006986 */ /* 0x0001e4000c101524 */
[----:B0-----:R-:W-:Y:S02]  /*229e0*/  FMUL R12, R13, R2 ;  /* 0x000000020d0c7220 */ /* 0x001fe40000400000 */
[----:B------:R-:W3:Y:S04]  /*229f0*/  LDL.LU R13, [R1+0x304] ;  /* 0x00030400010d7983 */ /* 0x000ee80000300800 */
[----:B------:R-:W4:Y:S01]  /*22a00*/  LDL.LU R18, [R1+0x308] ;  /* 0x0003080001127983 */ /* 0x000f220000300800 */
[C---:B------:R-:W-:Y:S02]  /*22a10*/  ISETP.GT.AND P6, PT, R0.reuse, 0x8, P1 ;  /* 0x000000080000780c */ /* 0x040fe40000fc4270 */
[----:B------:R-:W-:Y:S01]  /*22a20*/  F2FP.BF16.F32.PACK_AB R12, RZ, R12 ;  /* 0x0000000cff0c723e */ /* 0x000fe200000010ff */
[----:B------:R-:W5:Y:S04]  /*22a30*/  LDL.LU R19, [R1+0x424] ;  /* 0x0004240001137983 */ /* 0x000f680000300800 */
[----:B------:R-:W5:Y:S04]  /*22a40*/  LDL.LU R235, [R1+0x428] ;  /* 0x0004280001eb7983 */ /* 0x000f680000300800 */
[----:B------:R-:W5:Y:S04]  /*22a50*/  LDL.LU R234, [R1+0x42c] ;  /* 0x00042c0001ea7983 */ /* 0x000f680000300800 */
[----:B------:R2:W-:Y:S01]  /*22a60*/  @P6 STG.E.U16 desc[UR36][R6.64+0x172], R12 ;  /* 0x0001720c06006986 */ /* 0x0005e2000c101524 */
[----:B------:R-:W-:-:S03]  /*22a70*/  ISETP.GT.AND P6, PT, R0, 0x80, P5 ;  /* 0x000000800000780c */ /* 0x000fc60002fc4270 */
        /* <DEDUP_REMOVED lines=20> */
[----:B--2---:R-:W-:-:S05]  /*22bc0*/  FMUL R12, R14, R2 ;  /* 0x000000020e0c7220 */ /* 0x004fca0000400000 */
[----:B------:R-:W-:-:S05]  /*22bd0*/  F2FP.BF16.F32.PACK_AB R12, RZ, R12 ;  /* 0x0000000cff0c723e */ /* 0x000fca00000010ff */
[----:B------:R3:W-:Y:S01]  /*22be0*/  @P6 STG.E.U16 desc[UR36][R10.64], R12 ;  /* 0x0000000c0a006986 */ /* 0x0007e2000c101524 */
[----:B------:R-:W-:-:S04]  /*22bf0*/  ISETP.GT.AND P6, PT, R3, 0x1, PT ;  /* 0x000000010300780c */ /* 0x000fc80003fc4270 */
[----:B------:R-:W-:Y:S01]  /*22c00*/  ISETP.GT.AND P6, PT, R0, 0x80, P6 ;  /* 0x000000800000780c */ /* 0x000fe200037c4270 */
[----:B---3--:R-:W-:-:S05]  /*22c10*/  FMUL R12, R13, R2 ;  /* 0x000000020d0c7220 */ /* 0x008fca0000400000 */
[----:B------:R-:W-:-:S07]  /*22c20*/  F2FP.BF16.F32.PACK_AB R12, RZ, R12 ;  /* 0x0000000cff0c723e */ /* 0x000fce00000010ff */
[----:B------:R0:W-:Y:S01]  /*22c30*/  @P6 STG.E.U16 desc[UR36][R10.64+0x2], R12 ;  /* 0x0000020c0a006986 */ /* 0x0001e2000c101524 */
[----:B------:R-:W-:-:S04]  /*22c40*/  IADD3 R14, P6, R10, UR5, RZ ;  /* 0x000000050a0e7c10 */ /* 0x000fc8000ffde0ff */
[----:B------:R-:W-:Y:S02]  /*22c50*/  IADD3.X R15, R11, UR4, RZ, P6, !PT ;  /* 0x000000040b0f7c10 */ /* 0x000fe4000b7fe4ff */
[----:B0-----:R-:W-:-:S04]  /*22c60*/  IADD3 R12, P6, R8, UR5, RZ ;  /* 0x00000005080c7c10 */ /* 0x001fc8000ffde0ff */
[----:B------:R-:W-:Y:S02]  /*22c70*/  IADD3.X R13, R9, UR4, RZ, P6, !PT ;  /* 0x00000004090d7c10 */ /* 0x000fe4000b7fe4ff */
[----:B------:R-:W-:Y:S01]  /*22c80*/  ISETP.GT.AND P6, PT, R0, 0x88, P5 ;  /* 0x000000880000780c */ /* 0x000fe20002fc4270 */
[----:B----4-:R-:W-:-:S05]  /*22c90*/  FMUL R18, R18, R2 ;  /* 0x0000000212127220 */ /* 0x010fca0000400000 */
[----:B------:R-:W-:-:S07]  /*22ca0*/  F2FP.BF16.F32.PACK_AB R18, RZ, R18 ;  /* 0x00000012ff12723e */ /* 0x000fce00000010ff */
[----:B------:R0:W-:Y:S04]  /*22cb0*/  @P6 STG.E.U16 desc[UR36][R14.64], R18 ;  /* 0x000000120e006986 */ /* 0x0001e8000c101524 */
[----:B0-----:R-:W2:Y:S01]  /*22cc0*/  LDL.LU R18, [R1+0x30c] ;  /* 0x00030c0001127983 */ /* 0x001ea20000300800 */
[----:B------:R-:W-:-:S04]  /*22cd0*/  ISETP.GT.AND P6, PT, R3, 0x1, PT ;  /* 0x000000010300780c */ /* 0x000fc80003fc4270 */
[----:B------:R-:W-:Y:S01]  /*22ce0*/  ISETP.GT.AND P6, PT, R0, 0x88, P6 ;  /* 0x000000880000780c */ /* 0x000fe200037c4270 */
[----:B--2---:R-:W-:-:S05]  /*22cf0*/  FMUL R18, R18, R2 ;  /* 0x0000000212127220 */ /* 0x004fca0000400000 */
        /* <DEDUP_REMOVED lines=415> */
[----:B------:R5:W-:Y:S01]  /*246f0*/  @P6 STG.E.U16 desc[UR36][R10.64+0x120], R18 ;  /* 0x000120120a006986 */ /* 0x000be2000c101524 */
[----:B------:R-:W-:-:S04]  /*24700*/  ISETP.GT.AND P6, PT, R3, 0x91, PT ;  /* 0x000000910300780c */ /* 0x000fc80003fc4270 */
[----:B------:R-:W-:Y:S01]  /*24710*/  ISETP.GT.AND P6, PT, R0, 0x80, P6 ;  /* 0x000000800000780c */ /* 0x000fe200037c4270 */
[----:B-----5:R-:W-:Y:S02]  /*24720*/  FMUL R18, R19, R2 ;  /* 0x0000000213127220 */ /* 0x020fe40000400000 */
[----:B------:R-:W2:Y:S03]  /*24730*/  LDL.LU R19, [R1+0x2a4] ;  /* 0x0002a40001137983 */ /* 0x000ea60000300800 */
[----:B------:R-:W-:-:S07]  /*24740*/  F2FP.BF16.F32.PACK_AB R18, RZ, R18 ;  /* 0x00000012ff12723e */ /* 0x000fce00000010ff */
[----:B------:R0:W-:Y:S01]  /*24750*/  @P6 STG.E.U16 desc[UR36][R10.64+0x122], R18 ;  /* 0x000122120a006986 */ /* 0x0001e2000c101524 */
[----:B------:R-:W-:-:S04]  /*24760*/  ISETP.GT.AND P6, PT, R3, 0x90, PT ;  /* 0x000000900300780c */ /* 0x000fc80003fc4270 */
[----:B------:R-:W-:Y:S01]  /*24770*/  ISETP.GT.AND P6, PT, R0, 0x88, P6 ;  /* 0x000000880000780c */ /* 0x000fe200037c4270 */
[----:B0-----:R-:W-:Y:S02]  /*24780*/  FMUL R18, R235, R2 ;  /* 0x00000002eb127220 */ /* 0x001fe40000400000 */
[----:B------:R-:W3:Y:S03]  /*24790*/  LDL.LU R235, [R1+0x2a8] ;  /* 0x0002a80001eb7983 */ /* 0x000ee60000300800 */
[----:B------:R-:W-:-:S07]  /*247a0*/  F2FP.BF16.F32.PACK_AB R18, RZ, R18 ;  /* 0x00000012ff12723e */ /* 0x000fce00000010ff */
[----:B------:R0:W-:Y:S01]  /*247b0*/  @P6 STG.E.U16 desc[UR36][R14.64+0x120], R18 ;  /* 0x000120120e006986 */ /* 0x0001e2000c101524 */
[----:B------:R-:W-:-:S04]  /*247c0*/  ISETP.GT.AND P6, PT, R3, 0x91, PT ;  /* 0x000000910300780c */ /* 0x000fc80003fc4270 */
[----:B------:R-:W-:Y:S01]  /*247d0*/  ISETP.GT.AND P6, PT, R0, 0x88, P6 ;  /* 0x000000880000780c */ /* 0x000fe200037c4270 */
[----:B0-----:R-:W-:Y:S02]  /*247e0*/  FMUL R18, R234, R2 ;  /* 0x00000002ea127220 */ /* 0x001fe40000400000 */
[----:B------:R-:W4:Y:S03]  /*247f0*/  LDL.LU R234, [R1+0x2ac] ;  /* 0x0002ac0001ea7983 */ /* 0x000f260000300800 */
[----:B------:R-:W-:-:S07]  /*24800*/  F2FP.BF16.F32.PACK_AB R18, RZ, R18 ;  /* 0x00000012ff12723e */ /* 0x000fce00000010ff */
[----:B------:R0:W-:Y:S01]  /*24810*/  @P6 STG.E.U16 desc[UR36][R14.64+0x122], R18 ;  /* 0x000122120e006986 */ /* 0x0001e2000c101524 */
[----:B------:R-:W-:-:S04]  /*24820*/  ISETP.GT.AND P6, PT, R3, 0x98, PT ;  /* 0x000000980300780c */ /* 0x000fc80003fc4270 */
[----:B------:R-:W-:Y:S01]  /*24830*/  ISETP.GT.AND P6, PT, R0, 0x80, P6 ;  /* 0x000000800000780c */ /* 0x000fe200037c4270 */
[----:B0-----:R-:W-:Y:S02]  /*24840*/  FMUL R18, R233, R2 ;  /* 0x00000002e9127220 */ /* 0x001fe40000400000 */
[----:B------:R-:W5:Y:S03]  /*24850*/  LDL.LU R233, [R1+0x2b0] ;  /* 0x0002b00001e97983 */ /* 0x000f660000300800 */
        /* <DEDUP_REMOVED lines=63> */
[----:B------:R-:W4:Y:S03]  /*24c50*/  LDL.LU R222, [R1+0x2dc] ;  /* 0x0002dc0001de7983 */ /* 0x000f260000300800 */
[----:B------:R-:W-:-:S07]  /*24c60*/  F2FP.BF16.F32.PACK_AB R18, RZ, R18 ;  /* 0x00000012ff12723e */ /* 0x000fce00000010ff */
[----:B------:R0:W-:Y:S01]  /*24c70*/  @P6 STG.E.U16 desc[UR36][R14.64+0x152], R18 ;  /* 0x000152120e006986 */ /* 0x0001e2000c101524 */
        /* <DEDUP_REMOVED lines=16> */
[----:B0-----:R-:W-:-:S05]  /*24d80*/  FMUL R18, R216, R2 ;  /* 0x00000002d8127220 */ /* 0x001fca0000400000 */
[----:B------:R-:W-:-:S07]  /*24d90*/  F2FP.BF16.F32.PACK_AB R18, RZ, R18 ;  /* 0x00000012ff12723e */ /* 0x000fce00000010ff */
[----:B------:R0:W-:Y:S01]  /*24da0*/  @P6 STG.E.U16 desc[UR36][R14.64+0x162], R18 ;  /* 0x000162120e006986 */ /* 0x0001e2000c101524 */
[----:B------:R-:W-:Y:S01]  /*24db0*/  ISETP.GT.AND P6, PT, R0, 0x80, P0 ;  /* 0x000000800000780c */ /* 0x000fe200007c4270 */
[----:B0-----:R-:W-:Y:S02]  /*24dc0*/  FMUL R18, R23, R2 ;  /* 0x0000000217127220 */ /* 0x001fe40000400000 */
[----:B------:R-:W2:Y:S03]  /*24dd0*/  LDL.LU R23, [R1+0x2ec] ;  /* 0x0002ec0001177983 */ /* 0x000ea60000300800 */
[----:B------:R-:W-:-:S07]  /*24de0*/  F2FP.BF16.F32.PACK_AB R18, RZ, R18 ;  /* 0x00000012ff12723e */ /* 0x000fce00000010ff */
[----:B------:R0:W-:Y:S01]  /*24df0*/  @P6 STG.E.U16 desc[UR36][R10.64+0x170], R18 ;  /* 0x000170120a006986 */ /* 0x0001e2000c101524 */
[----:B------:R-:W-:Y:S01]  /*24e00*/  ISETP.GT.AND P6, PT, R0, 0x80, P1 ;  /* 0x000000800000780c */ /* 0x000fe20000fc4270 */
[----:B0-----:R-:W-:Y:S02]  /*24e10*/  FMUL R18, R22, R2 ;  /* 0x0000000216127220 */ /* 0x001fe40000400000 */
[----:B------:R-:W3:Y:S03]  /*24e20*/  LDL.LU R22, [R1+0x2f0] ;  /* 0x0002f00001167983 */ /* 0x000ee60000300800 */
        /* <DEDUP_REMOVED lines=10> */
[----:B------:R-:W-:Y:S01]  /*24ed0*/  F2FP.BF16.F32.PACK_AB R18, RZ, R18 ;  /* 0x00000012ff12723e */ /* 0x000fe200000010ff */
[----:B------:R-:W5:Y:S06]  /*24ee0*/  LDL.LU R216, [R1+0x2fc] ;  /* 0x0002fc0001d87983 */ /* 0x000f6c0000300800 */
[----:B------:R0:W-:Y:S04]  /*24ef0*/  @P6 STG.E.U16 desc[UR36][R14.64+0x172], R18 ;  /* 0x000172120e006986 */ /* 0x0001e8000c101524 */
[----:B0-----:R-:W2:Y:S01]  /*24f00*/  LDL.LU R14, [R1+0x180] ;  /* 0x00018000010e7983 */ /* 0x001ea20000300800 */
[----:B------:R-:W-:-:S03]  /*24f10*/  ISETP.GT.AND P6, PT, R0, 0x100, P5 ;  /* 0x000001000000780c */ /* 0x000fc60002fc4270 */
[----:B------:R-:W5:Y:S01]  /*24f20*/  LDL.LU R18, [R1+0x2a0] ;  /* 0x0002a00001127983 */ /* 0x000f620000300800 */
[----:B--2---:R-:W-:-:S05]  /*24f30*/  FMUL R14, R14, R2 ;  /* 0x000000020e0e7220 */ /* 0x004fca0000400000 */
[----:B------:R-:W-:-:S05]  /*24f40*/  F2FP.BF16.F32.PACK_AB R14, RZ, R14 ;  /* 0x0000000eff0e723e */ /* 0x000fca00000010ff */
        /* <DEDUP_REMOVED lines=405> */
[----:B------:R-:W-:Y:S02]  /*268a0*/  ISETP.GT.AND P5, PT, R0, 0x108, P6 ;  /* 0x000001080000780c */ /* 0x000fe400037a4270 */
[----:B------:R-:W-:Y:S01]  /*268b0*/  ISETP.GT.AND P6, PT, R3, 0x90, PT ;  /* 0x000000900300780c */ /* 0x000fe20003fc4270 */
[-C--:B------:R-:W-:Y:S01]  /*268c0*/  FMUL R23, R23, R2.reuse ;  /* 0x0000000217177220 */ /* 0x080fe20000400000 */
[-C--:B---3--:R-:W-:Y:S01]  /*268d0*/  FMUL R22, R22, R2.reuse ;  /* 0x0000000216167220 */ /* 0x088fe20000400000 */
[-C--:B----4-:R-:W-:Y:S01]  /*268e0*/  FMUL R21, R21, R2.reuse ;  /* 0x0000000215157220 */ /* 0x090fe20000400000 */
[-C--:B-----5:R-:W-:Y:S01]  /*268f0*/  FMUL R20, R20, R2.reuse ;  /* 0x0000000214147220 */ /* 0x0a0fe20000400000 */
[----:B--2---:R-:W-:-:S05]  /*26900*/  FMUL R14, R14, R2 ;  /* 0x000000020e0e7220 */ /* 0x004fca0000400000 */
[----:B------:R-:W-:-:S05]  /*26910*/  F2FP.BF16.F32.PACK_AB R14, RZ, R14 ;  /* 0x0000000eff0e723e */ /* 0x000fca00000010ff */
[----:B------:R0:W-:Y:S01]  /*26920*/  @P5 STG.E.U16 desc[UR36][R12.64+0x112], R14 ;  /* 0x0001120e0c005986 */ /* 0x0001e2000c101524 */
[----:B------:R-:W-:Y:S02]  /*26930*/  ISETP.GT.AND P5, PT, R0, 0x100, P6 ;  /* 0x000001000000780c */ /* 0x000fe400037a4270 */
[----:B------:R-:W-:Y:S01]  /*26940*/  ISETP.GT.AND P6, PT, R3, 0x91, PT ;  /* 0x000000910300780c */ /* 0x000fe20003fc4270 */
[----:B0-----:R-:W-:-:S05]  /*26950*/  FMUL R14, R18, R2 ;  /* 0x00000002120e7220 */ /* 0x001fca0000400000 */
[----:B------:R-:W-:-:S05]  /*26960*/  F2FP.BF16.F32.PACK_AB R14, RZ, R14 ;  /* 0x0000000eff0e723e */ /* 0x000fca00000010ff */
[----:B------:R0:W-:Y:S01]  /*26970*/  @P5 STG.E.U16 desc[UR36][R8.64+0x120], R14 ;  /* 0x0001200e08005986 */ /* 0x0001e2000c101524 */
[----:B------:R-:W-:Y:S01]  /*26980*/  ISETP.GT.AND P5, PT, R0, 0x100, P6 ;  /* 0x000001000000780c */ /* 0x000fe200037a4270 */
[----:B0-----:R-:W-:-:S05]  /*26990*/  FMUL R14, R19, R2 ;  /* 0x00000002130e7220 */ /* 0x001fca0000400000 */
[----:B------:R-:W-:-:S07]  /*269a0*/  F2FP.BF16.F32.PACK_AB R14, RZ, R14 ;  /* 0x0000000eff0e723e */ /* 0x000fce00000010ff */
[----:B------:R0:W-:Y:S01]  /*269b0*/  @P5 STG.E.U16 desc[UR36][R8.64+0x122], R14 ;  /* 0x0001220e08005986 */ /* 0x0001e2000c101524 */
[----:B------:R-:W-:-:S04]  /*269c0*/  ISETP.GT.AND P5, PT, R3, 0x90, PT ;  /* 0x000000900300780c */ /* 0x000fc80003fa4270 */
[----:B------:R-:W-:Y:S01]  /*269d0*/  ISETP.GT.AND P5, PT, R0, 0x108, P5 ;  /* 0x000001080000780c */ /* 0x000fe20002fa4270 */
[-C--:B0-----:R-:W-:Y:S01]  /*269e0*/  FMUL R14, R235, R2.reuse ;  /* 0x00000002eb0e7220 */ /* 0x081fe20000400000 */
[----:B------:R-:W-:Y:S01]  /*269f0*/  FMUL R18, R222, R2 ;  /* 0x00000002de127220 */ /* 0x000fe20000400000 */
[----:B------:R-:W2:Y:S03]  /*26a00*/  LDL.LU R235, [R1+0x13c] ;  /* 0x00013c0001eb7983 */ /* 0x000ea60000300800 */
[----:B------:R-:W-:-:S07]  /*26a10*/  F2FP.BF16.F32.PACK_AB R14, RZ, R14 ;  /* 0x0000000eff0e723e */ /* 0x000fce00000010ff */
[----:B------:R0:W-:Y:S01]  /*26a20*/  @P5 STG.E.U16 desc[UR36][R12.64+0x120], R14 ;  /* 0x0001200e0c005986 */ /* 0x0001e2000c101524 */
[----:B------:R-:W-:Y:S02]  /*26a30*/  ISETP.GT.AND P5, PT, R0, 0x108, P6 ;  /* 0x000001080000780c */ /* 0x000fe400037a4270 */
[----:B------:R-:W-:Y:S01]  /*26a40*/  ISETP.GT.AND P6, PT, R3, 0x98, PT ;  /* 0x000000980300780c */ /* 0x000fe20003fc4270 */
[----:B0-----:R-:W-:Y:S01]  /*26a50*/  FMUL R14, R234, R2 ;  /* 0x00000002ea0e7220 */ /* 0x001fe20000400000 */
[----:B------:R-:W-:Y:S01]  /*26a60*/  F2FP.BF16.F32.PACK_AB R18, RZ, R18 ;  /* 0x00000012ff12723e */ /* 0x000fe200000010ff */
[----:B------:R-:W3:Y:S03]  /*26a70*/  LDL.LU R234, [R1+0x140] ;  /* 0x0001400001ea7983 */ /* 0x000ee60000300800 */
[----:B------:R-:W-:-:S05]  /*26a80*/  F2FP.BF16.F32.PACK_AB R14, RZ, R14 ;  /* 0x0000000eff0e723e */ /* 0x000fca00000010ff */
[----:B------:R0:W-:Y:S01]  /*26a90*/  @P5 STG.E.U16 desc[UR36][R12.64+0x122], R14 ;  /* 0x0001220e0c005986 */ /* 0x0001e2000c101524 */
[----:B------:R-:W-:Y:S02]  /*26aa0*/  ISETP.GT.AND P5, PT, R0, 0x100, P6 ;  /* 0x000001000000780c */ /* 0x000fe400037a4270 */
[----:B------:R-:W-:Y:S01]  /*26ab0*/  ISETP.GT.AND P6, PT, R3, 0x99, PT ;  /* 0x000000990300780c */ /* 0x000fe20003fc4270 */
[-C--:B0-----:R-:W-:Y:S01]  /*26ac0*/  FMUL R14, R233, R2.reuse ;  /* 0x00000002e90e7220 */ /* 0x081fe20000400000 */
[----:B------:R-:W-:Y:S01]  /*26ad0*/  PRMT R217, R18, 0x7610, R217 ;  /* 0x0000761012d97816 */ /* 0x000fe200000000d9 */
[----:B------:R-:W-:Y:S01]  /*26ae0*/  FMUL R19, R219, R2 ;  /* 0x00000002db137220 */ /* 0x000fe20000400000 */
[----:B------:R-:W4:Y:S02]  /*26af0*/  LDL.LU R233, [R1+0x144] ;  /* 0x0001440001e97983 */ /* 0x000f240000300800 */
[----:B------:R-:W-:-:S05]  /*26b00*/  F2FP.BF16.F32.PACK_AB R14, RZ, R14 ;  /* 0x0000000eff0e723e */ /* 0x000fca00000010ff */
        /* <DEDUP_REMOVED lines=12> */
[----:B------:R-:W-:Y:S02]  /*26bd0*/  ISETP.GT.AND P5, PT, R0, 0x108, P6 ;  /* 0x000001080000780c */ /* 0x000fe400037a4270 */
[----:B------:R-:W-:Y:S01]  /*26be0*/  ISETP.GT.AND P6, PT, R3, 0xa0, PT ;  /* 0x000000a00300780c */ /* 0x000fe20003fc4270 */
[----:B0-----:R-:W-:Y:S02]  /*26bf0*/  FMUL R14, R230, R2 ;  /* 0x00000002e60e7220 */ /* 0x001fe40000400000 */
[----:B------:R-:W5:Y:S03]  /*26c00*/  LDL.LU R230, [R1+0x150] ;  /* 0x0001500001e67983 */ /* 0x000f660000300800 */
[----:B------:R-:W-:-:S05]  /*26c10*/  F2FP.BF16.F32.PACK_AB R14, RZ, R14 ;  /* 0x0000000eff0e723e */ /* 0x000fca00000010ff */
[----:B------:R0:W-:Y:S01]  /*26c20*/  @P5 STG.E.U16 desc[UR36][R12.64+0x132], R14 ;  /* 0x0001320e0c005986 */ /* 0x0001e2000c101524 */
[----:B------:R-:W-:Y:S02]  /*26c30*/  ISETP.GT.AND P5, PT, R0, 0x100, P6 ;  /* 0x000001000000780c */ /* 0x000fe400037a4270 */
[----:B------:R-:W-:Y:S01]  /*26c40*/  ISETP.GT.AND P6, PT, R3, 0xa1, PT ;  /* 0x000000a10300780c */ /* 0x000fe20003fc4270 */
[----:B0-----:R-:W-:Y:S02]  /*26c50*/  FMUL R14, R229, R2 ;  /* 0x00000002e50e7220 */ /* 0x001fe40000400000 */
[----:B------:R-:W5:Y:S03]  /*26c60*/  LDL.LU R229, [R1+0x154] ;  /* 0x0001540001e57983 */ /* 0x000f660000300800 */
        /* <DEDUP_REMOVED lines=14> */
[----:B0-----:R-:W-:Y:S01]  /*26d50*/  FMUL R14, R226, R2 ;  /* 0x00000002e20e7220 */ /* 0x001fe20000400000 */
[----:B------:R-:W-:Y:S01]  /*26d60*/  ISETP.GT.AND P6, PT, R3, 0xa8, PT ;  /* 0x000000a80300780c */ /* 0x000fe20003fc4270 */
[----:B------:R-:W5:Y:S03]  /*26d70*/  LDL.LU R226, [R1+0x160] ;  /* 0x0001600001e27983 */ /* 0x000f660000300800 */
[----:B------:R-:W-:-:S04]  /*26d80*/  F2FP.BF16.F32.PACK_AB R14, RZ, R14 ;  /* 0x0000000eff0e723e */ /* 0x000fc800000010ff */
[----:B------:R-:W-:Y:S01]  /*26d90*/  PRMT R15, R14, 0x7610, R15 ;  /* 0x000076100e0f7816 */ /* 0x000fe2000000000f */
[----:B------:R-:W-:Y:S02]  /*26da0*/  FMUL R14, R225, R2 ;  /* 0x00000002e10e7220 */ /* 0x000fe40000400000 */
[----:B------:R-:W5:Y:S04]  /*26db0*/  LDL.LU R225, [R1+0x164] ;  /* 0x0001640001e17983 */ /* 0x000f680000300800 */
[----:B------:R0:W-:Y:S01]  /*26dc0*/  @P5 STG.E.U16 desc[UR36][R12.64+0x142], R15 ;  /* 0x0001420f0c005986 */ /* 0x0001e2000c101524 */
[----:B------:R-:W-:Y:S02]  /*26dd0*/  ISETP.GT.AND P5, PT, R0, 0x100, P6 ;  /* 0x000001000000780c */ /* 0x000fe400037a4270 */
[----:B------:R-:W-:-:S02]  /*26de0*/  F2FP.BF16.F32.PACK_AB R14, RZ, R14 ;  /* 0x0000000eff0e723e */ /* 0x000fc400000010ff */
[----:B------:R-:W-:-:S09]  /*26df0*/  ISETP.GT.AND P6, PT, R0, 0x108, P6 ;  /* 0x000001080000780c */ /* 0x000fd200037c4270 */
[----:B------:R1:W-:Y:S01]  /*26e00*/  @P5 STG.E.U16 desc[UR36][R8.64+0x150], R14 ;  /* 0x0001500e08005986 */ /* 0x0003e2000c101524 */
[----:B------:R-:W-:Y:S01]  /*26e10*/  ISETP.GT.AND P5, PT, R0, 0x100, P4 ;  /* 0x000001000000780c */ /* 0x000fe200027a4270 */
[-C--:B0-----:R-:W-:Y:S01]  /*26e20*/  FMUL R15, R224, R2.reuse ;  /* 0x00000002e00f7220 */ /* 0x081fe20000400000 */
[----:B-1----:R-:W-:-:S04]  /*26e30*/  FMUL R14, R223, R2 ;  /* 0x00000002df0e7220 */ /* 0x002fc80000400000 */
[----:B------:R-:W-:Y:S01]  /*26e40*/  F2FP.BF16.F32.PACK_AB R15, RZ, R15 ;  /* 0x0000000fff0f723e */ /* 0x000fe200000010ff */
[----:B------:R-:W5:Y:S01]  /*26e50*/  LDL.LU R224, [R1+0x168] ;  /* 0x0001680001e07983 */ /* 0x000f620000300800 */
[----:B------:R-:W-:-:S05]  /*26e60*/  F2FP.BF16.F32.PACK_AB R14, RZ, R14 ;  /* 0x0000000eff0e723e */ /* 0x000fca00000010ff */
[----:B------:R0:W-:Y:S01]  /*26e70*/  @P5 STG.E.U16 desc[UR36][R8.64+0x152], R15 ;  /* 0x0001520f08005986 */ /* 0x0001e2000c101524 */
[----:B------:R-:W-:-:S03]  /*26e80*/  ISETP.GT.AND P4, PT, R0, 0x108, P4 ;  /* 0x000001080000780c */ /* 0x000fc60002784270 */
[----:B------:R1:W-:Y:S01]  /*26e90*/  @P6 STG.E.U16 desc[UR36][R12.64+0x150], R14 ;  /* 0x0001500e0c006986 */ /* 0x0003e2000c101524 */
[C---:B------:R-:W-:Y:S02]  /*26ea0*/  ISETP.GT.AND P5, PT, R0.reuse, 0x100, P3 ;  /* 0x000001000000780c */ /* 0x040fe40001fa4270 */
[----:B------:R-:W-:Y:S01]  /*26eb0*/  ISETP.GT.AND P6, PT, R0, 0x100, P2 ;  /* 0x000001000000780c */ /* 0x000fe200017c4270 */
[----:B------:R-:W5:Y:S01]  /*26ec0*/  LDL.LU R223, [R1+0x16c] ;  /* 0x00016c0001df7983 */ /* 0x000f620000300800 */
[-C--:B0-----:R-:W-:Y:S01]  /*26ed0*/  FMUL R15, R221, R2.reuse ;  /* 0x00000002dd0f7220 */ /* 0x081fe20000400000 */
[----:B-1----:R-:W-:-:S04]  /*26ee0*/  FMUL R14, R220, R2 ;  /* 0x00000002dc0e7220 */ /* 0x002fc80000400000 */
[----:B------:R-:W-:Y:S01]  /*26ef0*/  F2FP.BF16.F32.PACK_AB R15, RZ, R15 ;  /* 0x0000000fff0f723e */ /* 0x000fe200000010ff */
[----:B------:R-:W-:Y:S01]  /*26f00*/  @P4 STG.E.U16 desc[UR36][R12.64+0x152], R217 ;  /* 0x000152d90c004986 */ /* 0x000fe2000c101524 */
[----:B------:R-:W-:Y:S02]  /*26f10*/  ISETP.GT.AND P2, PT, R0, 0x108, P2 ;  /* 0x000001080000780c */ /* 0x000fe40001744270 */
[----:B------:R-:W-:Y:S01]  /*26f20*/  F2FP.BF16.F32.PACK_AB R14, RZ, R14 ;  /* 0x0000000eff0e723e */ /* 0x000fe200000010ff */
[----:B------:R-:W5:Y:S01]  /*26f30*/  LDL.LU R222, [R1+0x170] ;  /* 0x0001700001de7983 */ /* 0x000f620000300800 */
[----:B------:R-:W-:Y:S02]  /*26f40*/  PRMT R18, R15, 0x7610, R18 ;  /* 0x000076100f127816 */ /* 0x000fe40000000012 */
[----:B------:R-:W-:Y:S01]  /*26f50*/  PRMT R15, R14, 0x7610, R15 ;  /* 0x000076100e0f7816 */ /* 0x000fe2000000000f */
[----:B------:R-:W5:Y:S01]  /*26f60*/  LDL.LU R221, [R1+0x174] ;  /* 0x0001740001dd7983 */ /* 0x000f620000300800 */
[----:B------:R-:W-:-:S02]  /*26f70*/  F2FP.BF16.F32.PACK_AB R14, RZ, R19 ;  /* 0x00000013ff0e723e */ /* 0x000fc400000010ff */
[C---:B------:R-:W-:Y:S01]  /*26f80*/  ISETP.GT.AND P3, PT, R0.reuse, 0x108, P3 ;  /* 0x000001080000780c */ /* 0x040fe20001f64270 */
[----:B------:R0:W-:Y:S01]  /*26f90*/  @P5 STG.E.U16 desc[UR36][R8.64+0x162], R15 ;  /* 0x0001620f08005986 */ /* 0x0001e2000c101524 */
[C---:B------:R-:W-:Y:S02]  /*26fa0*/  ISETP.GT.AND P4, PT, R0.reuse, 0x100, P0 ;  /* 0x000001000000780c */ /* 0x040fe40000784270 */
[----:B------:R-:W-:Y:S01]  /*26fb0*/  ISETP.GT.AND P5, PT, R0, 0x100, P1 ;  /* 0x000001000000780c */ /* 0x000fe20000fa4270 */
[----:B------:R1:W-:Y:S04]  /*26fc0*/  @P6 STG.E.U16 desc[UR36][R8.64+0x160], R18 ;  /* 0x0001601208006986 */ /* 0x0003e8000c101524 */
[----:B------:R1:W-:Y:S01]  /*26fd0*/  @P2 STG.E.U16 desc[UR36][R12.64+0x160], R14 ;  /* 0x0001600e0c002986 */ /* 0x0003e2000c101524 */
[----:B0-----:R-:W-:-:S03]  /*26fe0*/  F2FP.BF16.F32.PACK_AB R15, RZ, R22 ;  /* 0x00000016ff0f723e */ /* 0x001fc600000010ff */
[----:B------:R-:W5:Y:S01]  /*26ff0*/  LDL.LU R220, [R1+0x178] ;  /* 0x0001780001dc7983 */ /* 0x000f620000300800 */
[----:B-1----:R-:W-:-:S03]  /*27000*/  F2FP.BF16.F32.PACK_AB R18, RZ, R23 ;  /* 0x00000017ff12723e */ /* 0x002fc600000010ff */
[----:B------:R-:W5:Y:S01]  /*27010*/  LDL.LU R219, [R1+0x17c] ;  /* 0x00017c0001db7983 */ /* 0x000f620000300800 */
[----:B------:R-:W-:-:S03]  /*27020*/  F2FP.BF16.F32.PACK_AB R14, RZ, R21 ;  /* 0x00000015ff0e723e */ /* 0x000fc600000010ff */
[----:B------:R-:W2:Y:S01]  /*27030*/  LDL.LU R217, [R1+0x138] ;  /* 0x0001380001d97983 */ /* 0x000ea20000300800 */
[----:B------:R-:W-:Y:S02]  /*27040*/  PRMT R19, R18, 0x7610, R19 ;  /* 0x0000761012137816 */ /* 0x000fe40000000013 */
[----:B------:R-:W-:Y:S01]  /*27050*/  PRMT R18, R15, 0x7610, R18 ;  /* 0x000076100f127816 */ /* 0x000fe20000000012 */
[----:B------:R-:W3:Y:S01]  /*27060*/  LDL.LU R23, [R1+0x134] ;  /* 0x0001340001177983 */ /* 0x000ee20000300800 */
[----:B------:R-:W-:Y:S02]  /*27070*/  PRMT R15, R14, 0x7610, R15 ;  /* 0x000076100e0f7816 */ /* 0x000fe4000000000f */
[----:B------:R-:W-:Y:S01]  /*27080*/  F2FP.BF16.F32.PACK_AB R14, RZ, R20 ;  /* 0x00000014ff0e723e */ /* 0x000fe200000010ff */
[----:B------:R-:W4:Y:S04]  /*27090*/  LDL.LU R22, [R1+0x130] ;  /* 0x0001300001167983 */ /* 0x000f280000300800 */
[----:B------:R-:W5:Y:S04]  /*270a0*/  LDL.LU R21, [R1+0x12c] ;  /* 0x00012c0001157983 */ /* 0x000f680000300800 */
[----:B------:R-:W2:Y:S04]  /*270b0*/  LDL.LU R20, [R1+0x128] ;  /* 0x0001280001147983 */ /* 0x000ea80000300800 */
[----:B------:R0:W-:Y:S04]  /*270c0*/  @P3 STG.E.U16 desc[UR36][R12.64+0x162], R19 ;  /* 0x000162130c003986 */ /* 0x0001e8000c101524 */
[----:B------:R1:W-:Y:S04]  /*270d0*/  @P4 STG.E.U16 desc[UR36][R8.64+0x170], R18 ;  /* 0x0001701208004986 */ /* 0x0003e8000c101524 */
[----:B------:R1:W-:Y:S04]  /*270e0*/  @P5 STG.E.U16 desc[UR36][R8.64+0x172], R15 ;  /* 0x0001720f08005986 */ /* 0x0003e8000c101524 */
[----:B0-----:R-:W3:Y:S04]  /*270f0*/  LDL.LU R19, [R1+0x8] ;  /* 0x0000080001137983 */ /* 0x001ee80000300800 */
[----:B-1----:R-:W4:Y:S01]  /*27100*/  LDL.LU R18, [R1+0x4] ;  /* 0x0000040001127983 */ /* 0x002f220000300800 */
[----:B------:R-:W-:-:S03]  /*27110*/  PRMT R15, R14, 0x7610, R15 ;  /* 0x000076100e0f7816 */ /* 0x000fc6000000000f */
[----:B------:R-:W5:Y:S01]  /*27120*/  LDL.LU R14, [R1] ;  /* 0x00000000010e7983 */ /* 0x000f620000300800 */
[C---:B------:R-:W-:Y:S02]  /*27130*/  ISETP.GT.AND P0, PT, R0.reuse, 0x108, P0 ;  /* 0x000001080000780c */ /* 0x040fe40000704270 */
[----:B------:R-:W-:Y:S02]  /*27140*/  ISETP.GT.AND P1, PT, R0, 0x108, P1 ;  /* 0x000001080000780c */ /* 0x000fe40000f24270 */
[----:B------:R-:W-:Y:S01]  /*27150*/  ISETP.GT.AND P3, PT, R3, 0xc0, PT ;  /* 0x000000c00300780c */ /* 0x000fe20003f64270 */
[----:B------:R-:W-:-:S08]  /*27160*/  FMUL R216, R216, R2 ;  /* 0x00000002d8d87220 */ /* 0x000fd00000400000 */
[----:B------:R0:W-:Y:S01]  /*27170*/  @P0 STG.E.U16 desc[UR36][R12.64+0x170], R15 ;  /* 0x0001700f0c000986 */ /* 0x0001e2000c101524 */
[----:B------:R-:W-:Y:S02]  /*27180*/  ISETP.GT.AND P0, PT, R0, RZ, P3 ;  /* 0x000000ff0000720c */ /* 0x000fe40001f04270 */
[----:B0-----:R-:W-:Y:S02]  /*27190*/  F2FP.BF16.F32.PACK_AB R15, RZ, R216 ;  /* 0x000000d8ff0f723e */ /* 0x001fe400000010ff */
[----:B------:R-:W2:Y:S04]  /*271a0*/  LDL.LU R216, [R1+0x124] ;  /* 0x0001240001d87983 */ /* 0x000ea80000300800 */
[----:B------:R0:W-:Y:S01]  /*271b0*/  @P1 STG.E.U16 desc[UR36][R12.64+0x172], R15 ;  /* 0x0001720f0c001986 */ /* 0x0001e2000c101524 */
[-C--:B----4-:R-:W-:Y:S01]  /*271c0*/  FMUL R18, R18, R2.reuse ;  /* 0x0000000212127220 */ /* 0x090fe20000400000 */
[----:B-----5:R-:W-:-:S04]  /*271d0*/  FMUL R14, R14, R2 ;  /* 0x000000020e0e7220 */ /* 0x020fc80000400000 */
[----:B0-----:R-:W-:Y:S02]  /*271e0*/  F2FP.BF16.F32.PACK_AB R13, RZ, R18 ;  /* 0x00000012ff0d723e */ /* 0x001fe400000010ff */
[----:B------:R-:W-:-:S05]  /*271f0*/  F2FP.BF16.F32.PACK_AB R14, RZ, R14 ;  /* 0x0000000eff0e723e */ /* 0x000fca00000010ff */
[----:B------:R0:W-:Y:S02]  /*27200*/  @P0 STG.E.U16 desc[UR36][R4.64+0x180], R14 ;  /* 0x0001800e04000986 */ /* 0x0001e4000c101524 */
[----:B0-----:R-:W-:Y:S02]  /*27210*/  PRMT R14, R13, 0x7610, R14 ;  /* 0x000076100d0e7816 */ /* 0x001fe4000000000e */
[----:B------:R-:W4:Y:S01]  /*27220*/  LDL.LU R13, [R1+0xc] ;  /* 0x00000c00010d7983 */ /* 0x000f220000300800 */
[----:B------:R-:W-:Y:S01]  /*27230*/  ISETP.GT.AND P6, PT, R3, 0xc1, PT ;  /* 0x000000c10300780c */ /* 0x000fe20003fc4270 */
[----:B---3--:R-:W-:-:S03]  /*27240*/  FMUL R19, R19, R2 ;  /* 0x0000000213137220 */ /* 0x008fc60000400000 */
[C---:B------:R-:W-:Y:S02]  /*27250*/  ISETP.GT.AND P2, PT, R0.reuse, RZ, P6 ;  /* 0x000000ff0000720c */ /* 0x040fe40003744270 */
[C---:B------:R-:W-:Y:S02]  /*27260*/  ISETP.GT.AND P3, PT, R0.reuse, 0x8, P3 ;  /* 0x000000080000780c */ /* 0x040fe40001f64270 */
[----:B------:R-:W-:Y:S02]  /*27270*/  F2FP.BF16.F32.PACK_AB R12, RZ, R19 ;  /* 0x00000013ff0c723e */ /* 0x000fe400000010ff */
[----:B------:R-:W-:Y:S02]  /*27280*/  ISETP.GT.AND P0, PT, R0, 0x8, P6 ;  /* 0x000000080000780c */ /* 0x000fe40003704270 */
[----:B------:R-:W-:-:S05]  /*27290*/  PRMT R15, R12, 0x7610, R15 ;  /* 0x000076100c0f7816 */ /* 0x000fca000000000f */
[----:B------:R0:W-:Y:S04]  /*272a0*/  @P2 STG.E.U16 desc[UR36][R4.64+0x182], R14 ;  /* 0x0001820e04002986 */ /* 0x0001e8000c101524 */
[----:B------:R-:W-:Y:S01]  /*272b0*/  @P3 STG.E.U16 desc[UR36][R6.64+0x180], R15 ;  /* 0x0001800f06003986 */ /* 0x000fe2000c101524 */
[----:B----4-:R-:W-:-:S05]  /*272c0*/  FMUL R13, R13, R2 ;  /* 0x000000020d0d7220 */ /* 0x010fca0000400000 */
[----:B------:R-:W-:Y:S02]  /*272d0*/  F2FP.BF16.F32.PACK_AB R12, RZ, R13 ;  /* 0x0000000dff0c723e */ /* 0x000fe400000010ff */
[----:B------:R-:W3:Y:S02]  /*272e0*/  LDL.LU R13, [R1+0x10] ;  /* 0x00001000010d7983 */ /* 0x000ee40000300800 */
[----:B0-----:R-:W-:Y:S02]  /*272f0*/  PRMT R14, R12, 0x7610, R14 ;  /* 0x000076100c0e7816 */ /* 0x001fe4000000000e */
[----:B------:R-:W4:Y:S04]  /*27300*/  LDL.LU R12, [R1+0x14] ;  /* 0x00001400010c7983 */ /* 0x000f280000300800 */
[----:B------:R0:W-:Y:S04]  /*27310*/  @P0 STG.E.U16 desc[UR36][R6.64+0x182], R14 ;  /* 0x0001820e06000986 */ /* 0x0001e8000c101524 */
[----:B0-----:R-:W5:Y:S01]  /*27320*/  LDL.LU R14, [R1+0x18] ;  /* 0x00001800010e7983 */ /* 0x001f620000300800 */
[----:B------:R-:W-:-:S02]  /*27330*/  ISETP.GT.AND P5, PT, R3, 0xc8, PT ;  /* 0x000000c80300780c */ /* 0x000fc40003fa4270 */
[----:B------:R-:W-:Y:S02]  /*27340*/  ISETP.GT.AND P4, PT, R3, 0xc9, PT ;  /* 0x000000c90300780c */ /* 0x000fe40003f84270 */
[C---:B------:R-:W-:Y:S02]  /*27350*/  ISETP.GT.AND P1, PT, R0.reuse, RZ, P5 ;  /* 0x000000ff0000720c */ /* 0x040fe40002f24270 */
[C---:B------:R-:W-:Y:S02]  /*27360*/  ISETP.GT.AND P2, PT, R0.reuse, RZ, P4 ;  /* 0x000000ff0000720c */ /* 0x040fe40002744270 */
[----:B------:R-:W-:Y:S01]  /*27370*/  ISETP.GT.AND P0, PT, R0, 0x8, P5 ;  /* 0x000000080000780c */ /* 0x000fe20002f04270 */
[-C--:B---3--:R-:W-:Y:S01]  /*27380*/  FMUL R13, R13, R2.reuse ;  /* 0x000000020d0d7220 */ /* 0x088fe20000400000 */
[----:B----4-:R-:W-:-:S04]  /*27390*/  FMUL R12, R12, R2 ;  /* 0x000000020c0c7220 */ /* 0x010fc80000400000 */
[----:B------:R-:W-:Y:S02]  /*273a0*/  F2FP.BF16.F32.PACK_AB R13, RZ, R13 ;  /* 0x0000000dff0d723e */ /* 0x000fe400000010ff */
[----:B------:R-:W-:Y:S02]  /*273b0*/  F2FP.BF16.F32.PACK_AB R12, RZ, R12 ;  /* 0x0000000cff0c723e */ /* 0x000fe400000010ff */
[----:B------:R-:W-:Y:S01]  /*273c0*/  PRMT R15, R13, 0x7610, R15 ;  /* 0x000076100d0f7816 */ /* 0x000fe2000000000f */
[----:B-----5:R-:W-:-:S05]  /*273d0*/  FMUL R14, R14, R2 ;  /* 0x000000020e0e7220 */ /* 0x020fca0000400000 */
[----:B------:R-:W-:Y:S02]  /*273e0*/  F2FP.BF16.F32.PACK_AB R13, RZ, R14 ;  /* 0x0000000eff0d723e */ /* 0x000fe400000010ff */
[----:B------:R-:W-:Y:S02]  /*273f0*/  PRMT R14, R12, 0x7610, R14 ;  /* 0x000076100c0e7816 */ /* 0x000fe4000000000e */
[----:B------:R-:W-:Y:S01]  /*27400*/  PRMT R12, R13, 0x7610, R12 ;  /* 0x000076100d0c7816 */ /* 0x000fe2000000000c */
[----:B------:R0:W-:Y:S04]  /*27410*/  @P1 STG.E.U16 desc[UR36][R4.64+0x190], R15 ;  /* 0x0001900f04001986 */ /* 0x0001e8000c101524 */
[----:B------:R-:W-:Y:S04]  /*27420*/  @P2 STG.E.U16 desc[UR36][R4.64+0x192], R14 ;  /* 0x0001920e04002986 */ /* 0x000fe8000c101524 */
[----:B------:R1:W-:Y:S04]  /*27430*/  @P0 STG.E.U16 desc[UR36][R6.64+0x190], R12 ;  /* 0x0001900c06000986 */ /* 0x0003e8000c101524 */
[----:B0-----:R-:W3:Y:S04]  /*27440*/  LDL.LU R15, [R1+0x11c] ;  /* 0x00011c00010f7983 */ /* 0x001ee80000300800 */
[----:B------:R-:W4:Y:S04]  /*27450*/  LDL.LU R13, [R1+0x1c] ;  /* 0x00001c00010d7983 */ /* 0x000f280000300800 */
[----:B-1----:R-:W5:Y:S02]  /*27460*/  LDL.LU R12, [R1+0x20] ;  /* 0x00002000010c7983 */ /* 0x002f640000300800 */
[----:B-----5:R-:W-:-:S05]  /*27470*/  FMUL R12, R12, R2 ;  /* 0x000000020c0c7220 */ /* 0x020fca0000400000 */
[----:B------:R-:W-:-:S04]  /*27480*/  F2FP.BF16.F32.PACK_AB R12, RZ, R12 ;  /* 0x0000000cff0c723e */ /* 0x000fc800000010ff */
[----:B------:R-:W-:Y:S02]  /*27490*/  PRMT R14, R12, 0x7610, R14 ;  /* 0x000076100c0e7816 */ /* 0x000fe4000000000e */
[----:B------:R-:W5:Y:S01]  /*274a0*/  LDL.LU R12, [R1+0x24] ;  /* 0x00002400010c7983 */ /* 0x000f620000300800 */
[----:B------:R-:W-:Y:S02]  /*274b0*/  ISETP.GT.AND P3, PT, R3, 0xd0, PT ;  /* 0x000000d00300780c */ /* 0x000fe40003f64270 */
[C---:B------:R-:W-:Y:S02]  /*274c0*/  ISETP.GT.AND P1, PT, R0.reuse, 0x8, P4 ;  /* 0x000000080000780c */ /* 0x040fe40002724270 */
[----:B------:R-:W-:Y:S01]  /*274d0*/  ISETP.GT.AND P0, PT, R0, RZ, P3 ;  /* 0x000000ff0000720c */ /* 0x000fe20001f04270 */
[----:B----4-:R-:W-:-:S05]  /*274e0*/  FMUL R13, R13, R2 ;  /* 0x000000020d0d7220 */ /* 0x010fca0000400000 */
[----:B------:R-:W-:-:S05]  /*274f0*/  F2FP.BF16.F32.PACK_AB R13, RZ, R13 ;  /* 0x0000000dff0d723e */ /* 0x000fca00000010ff */
[----:B------:R-:W-:Y:S04]  /*27500*/  @P1 STG.E.U16 desc[UR36][R6.64+0x192], R13 ;  /* 0x0001920d06001986 */ /* 0x000fe8000c101524 */
[----:B------:R0:W-:Y:S04]  /*27510*/  @P0 STG.E.U16 desc[UR36][R4.64+0x1a0], R14 ;  /* 0x0001a00e04000986 */ /* 0x0001e8000c101524 */
[----:B0-----:R-:W4:Y:S01]  /*27520*/  LDL.LU R14, [R1+0x30] ;  /* 0x00003000010e7983 */ /* 0x001f220000300800 */
[----:B-----5:R-:W-:-:S05]  /*27530*/  FMUL R12, R12, R2 ;  /* 0x000000020c0c7220 */ /* 0x020fca0000400000 */
[----:B------:R-:W-:-:S04]  /*27540*/  F2FP.BF16.F32.PACK_AB R12, RZ, R12 ;  /* 0x0000000cff0c723e */ /* 0x000fc800000010ff */
[----:B------:R-:W-:Y:S02]  /*27550*/  PRMT R13, R12, 0x7610, R13 ;  /* 0x000076100c0d7816 */ /* 0x000fe4000000000d */
[----:B------:R-:W5:Y:S01]  /*27560*/  LDL.LU R12, [R1+0x28] ;  /* 0x00002800010c7983 */ /* 0x000f620000300800 */
[----:B------:R-:W-:-:S04]  /*27570*/  ISETP.GT.AND P2, PT, R3, 0xd1, PT ;  /* 0x000000d10300780c */ /* 0x000fc80003f44270 */
[----:B------:R-:W-:-:S13]  /*27580*/  ISETP.GT.AND P0, PT, R0, RZ, P2 ;  /* 0x000000ff0000720c */ /* 0x000fda0001704270 */
[----:B------:R0:W-:Y:S01]  /*27590*/  @P0 STG.E.U16 desc[UR36][R4.64+0x1a2], R13 ;  /* 0x0001a20d04000986 */ /* 0x0001e2000c101524 */
[----:B-----5:R-:W-:-:S05]  /*275a0*/  FMUL R12, R12, R2 ;  /* 0x000000020c0c7220 */ /* 0x020fca0000400000 */
[----:B------:R-:W-:-:S04]  /*275b0*/  F2FP.BF16.F32.PACK_AB R12, RZ, R12 ;  /* 0x0000000cff0c723e */ /* 0x000fc800000010ff */
[----:B0-----:R-:W-:Y:S02]  /*275c0*/  PRMT R13, R12, 0x7610, R13 ;  /* 0x000076100c0d7816 */ /* 0x001fe4000000000d */
[----:B------:R-:W5:Y:S01]  /*275d0*/  LDL.LU R12, [R1+0x2c] ;  /* 0x00002c00010c7983 */ /* 0x000f620000300800 */
[----:B------:R-:W-:-:S13]  /*275e0*/  ISETP.GT.AND P0, PT, R0, 0x8, P3 ;  /* 0x000000080000780c */ /* 0x000fda0001f04270 */
[----:B------:R-:W-:Y:S01]  /*275f0*/  @P0 STG.E.U16 desc[UR36][R6.64+0x1a0], R13 ;  /* 0x0001a00d06000986 */ /* 0x000fe2000c101524 */
[----:B------:R-:W-:Y:S02]  /*27600*/  ISETP.GT.AND P0, PT, R0, 0x8, P2 ;  /* 0x000000080000780c */ /* 0x000fe40001704270 */
[----:B------:R-:W-:Y:S01]  /*27610*/  ISETP.GT.AND P2, PT, R3, 0xd8, PT ;  /* 0x000000d80300780c */ /* 0x000fe20003f44270 */
[----:B----4-:R-:W-:-:S05]  /*27620*/  FMUL R14, R14, R2 ;  /* 0x000000020e0e7220 */ /* 0x010fca0000400000 */
[----:B------:R-:W-:Y:S01]  /*27630*/  F2FP.BF16.F32.PACK_AB R14, RZ, R14 ;  /* 0x0000000eff0e723e */ /* 0x000fe200000010ff */
[----:B-----5:R-:W-:-:S05]  /*27640*/  FMUL R12, R12, R2 ;  /* 0x000000020c0c7220 */ /* 0x020fca0000400000 */
[----:B------:R-:W-:-:S05]  /*27650*/  F2FP.BF16.F32.PACK_AB R12, RZ, R12 ;  /* 0x0000000cff0c723e */ /* 0x000fca00000010ff */
[----:B------:R0:W-:Y:S02]  /*27660*/  @P0 STG.E.U16 desc[UR36][R6.64+0x1a2], R12 ;  /* 0x0001a20c06000986 */ /* 0x0001e4000c101524 */
[----:B0-----:R-:W-:-:S04]  /*27670*/  IADD3 R12, P0, R10, UR5, RZ ;  /* 0x000000050a0c7c10 */ /* 0x001fc8000ff1e0ff */
[----:B------:R-:W-:Y:S02]  /*27680*/  IADD3.X R13, R11, UR4, RZ, P0, !PT ;  /* 0x000000040b0d7c10 */ /* 0x000fe400087fe4ff */
[----:B------:R-:W-:-:S13]  /*27690*/  ISETP.GT.AND P0, PT, R0, RZ, P2 ;  /* 0x000000ff0000720c */ /* 0x000fda0001704270 */
[----:B------:R0:W-:Y:S04]  /*276a0*/  @P0 STG.E.U16 desc[UR36][R4.64+0x1b0], R14 ;  /* 0x0001b00e04000986 */ /* 0x0001e8000c101524 */
[----:B0-----:R-:W4:Y:S01]  /*276b0*/  LDL.LU R14, [R1+0x34] ;  /* 0x00003400010e7983 */ /* 0x001f220000300800 */
[----:B------:R-:W-:-:S04]  /*276c0*/  ISETP.GT.AND P1, PT, R3, 0xd9, PT ;  /* 0x000000d90300780c */ /* 0x000fc80003f24270 */
[----:B------:R-:W-:Y:S01]  /*276d0*/  ISETP.GT.AND P0, PT, R0, RZ, P1 ;  /* 0x000000ff0000720c */ /* 0x000fe20000f04270 */
[----:B----4-:R-:W-:-:S05]  /*276e0*/  FMUL R14, R14, R2 ;  /* 0x000000020e0e7220 */ /* 0x010fca0000400000 */
[----:B------:R-:W-:-:S07]  /*276f0*/  F2FP.BF16.F32.PACK_AB R14, RZ, R14 ;  /* 0x0000000eff0e723e */ /* 0x000fce00000010ff */
[----:B------:R0:W-:Y:S04]  /*27700*/  @P0 STG.E.U16 desc[UR36][R4.64+0x1b2], R14 ;  /* 0x0001b20e04000986 */ /* 0x0001e8000c101524 */
[----:B0-----:R-:W4:Y:S01]  /*27710*/  LDL.LU R14, [R1+0x38] ;  /* 0x00003800010e7983 */ /* 0x001f220000300800 */
[----:B------:R-:W-:Y:S01]  /*27720*/  ISETP.GT.AND P0, PT, R0, 0x8, P2 ;  /* 0x000000080000780c */ /* 0x000fe20001704270 */
        /* <DEDUP_REMOVED lines=308> */
[----:B---3--:R-:W-:-:S05]  /*28a70*/  FMUL R15, R15, R2 ;  /* 0x000000020f0f7220 */ /* 0x008fca0000400000 */
[----:B------:R-:W-:Y:S01]  /*28a80*/  F2FP.BF16.F32.PACK_AB R15, RZ, R15 ;  /* 0x0000000fff0f723e */ /* 0x000fe200000010ff */
[----:B----4-:R-:W-:-:S05]  /*28a90*/  FMUL R14, R14, R2 ;  /* 0x000000020e0e7220 */ /* 0x010fca0000400000 */
[----:B------:R-:W-:-:S05]  /*28aa0*/  F2FP.BF16.F32.PACK_AB R14, RZ, R14 ;  /* 0x0000000eff0e723e */ /* 0x000fca00000010ff */
[----:B------:R0:W-:Y:S02]  /*28ab0*/  @P0 STG.E.U16 desc[UR36][R6.64+0x290], R14 ;  /* 0x0002900e06000986 */ /* 0x0001e4000c101524 */
[----:B0-----:R-:W-:Y:S02]  /*28ac0*/  PRMT R14, R15, 0x7610, R14 ;  /* 0x000076100f0e7816 */ /* 0x001fe4000000000e */
[----:B------:R-:W3:Y:S01]  /*28ad0*/  LDL.LU R15, [R1+0x120] ;  /* 0x00012000010f7983 */ /* 0x000ee20000300800 */
[----:B------:R-:W-:Y:S02]  /*28ae0*/  ISETP.GT.AND P0, PT, R0, 0x8, P1 ;  /* 0x000000080000780c */ /* 0x000fe40000f04270 */
[----:B------:R-:W-:-:S11]  /*28af0*/  ISETP.GT.AND P2, PT, R3, 0x150, PT ;  /* 0x000001500300780c */ /* 0x000fd60003f44270 */
[----:B------:R0:W-:Y:S01]  /*28b00*/  @P0 STG.E.U16 desc[UR36][R6.64+0x292], R14 ;  /* 0x0002920e06000986 */ /* 0x0001e2000c101524 */
[----:B------:R-:W-:Y:S02]  /*28b10*/  ISETP.GT.AND P0, PT, R0, RZ, P2 ;  /* 0x000000ff0000720c */ /* 0x000fe40001704270 */
[C---:B------:R-:W-:Y:S02]  /*28b20*/  ISETP.GT.AND P1, PT, R3.reuse, 0x151, PT ;  /* 0x000001510300780c */ /* 0x040fe40003f24270 */
[C---:B------:R-:W-:Y:S02]  /*28b30*/  ISETP.GT.AND P5, PT, R3.reuse, 0x168, PT ;  /* 0x000001680300780c */ /* 0x040fe40003fa4270 */
[C---:B------:R-:W-:Y:S02]  /*28b40*/  ISETP.GT.AND P3, PT, R3.reuse, 0x169, PT ;  /* 0x000001690300780c */ /* 0x040fe40003f64270 */
[----:B------:R-:W-:Y:S01]  /*28b50*/  ISETP.GT.AND P4, PT, R3, 0x171, PT ;  /* 0x000001710300780c */ /* 0x000fe20003f84270 */
[----:B---3--:R-:W-:-:S05]  /*28b60*/  FMUL R15, R15, R2 ;  /* 0x000000020f0f7220 */ /* 0x008fca0000400000 */
[----:B------:R-:W-:-:S04]  /*28b70*/  F2FP.BF16.F32.PACK_AB R15, RZ, R15 ;  /* 0x0000000fff0f723e */ /* 0x000fc800000010ff */
[----:B0-----:R-:W-:Y:S01]  /*28b80*/  PRMT R14, R15, 0x7610, R14 ;  /* 0x000076100f0e7816 */ /* 0x001fe2000000000e */
[----:B--2---:R-:W-:-:S04]  /*28b90*/  FMUL R15, R216, R2 ;  /* 0x00000002d80f7220 */ /* 0x004fc80000400000 */
[----:B------:R0:W-:Y:S01]  /*28ba0*/  @P0 STG.E.U16 desc[UR36][R4.64+0x2a0], R14 ;  /* 0x0002a00e04000986 */ /* 0x0001e2000c101524 */
[----:B------:R-:W-:Y:S02]  /*28bb0*/  ISETP.GT.AND P0, PT, R0, RZ, P1 ;  /* 0x000000ff0000720c */ /* 0x000fe40000f04270 */
[----:B------:R-:W-:-:S04]  /*28bc0*/  F2FP.BF16.F32.PACK_AB R15, RZ, R15 ;  /* 0x0000000fff0f723e */ /* 0x000fc800000010ff */
[----:B------:R-:W-:Y:S01]  /*28bd0*/  PRMT R18, R15, 0x7610, R18 ;  /* 0x000076100f127816 */ /* 0x000fe20000000012 */
[----:B------:R-:W-:-:S06]  /*28be0*/  FMUL R15, R20, R2 ;  /* 0x00000002140f7220 */ /* 0x000fcc0000400000 */
[----:B------:R1:W-:Y:S01]  /*28bf0*/  @P0 STG.E.U16 desc[UR36][R4.64+0x2a2], R18 ;  /* 0x0002a21204000986 */ /* 0x0003e2000c101524 */
[----:B------:R-:W-:Y:S02]  /*28c00*/  ISETP.GT.AND P0, PT, R0, 0x8, P2 ;  /* 0x000000080000780c */ /* 0x000fe40001704270 */
[----:B------:R-:W-:Y:S01]  /*28c10*/  F2FP.BF16.F32.PACK_AB R15, RZ, R15 ;  /* 0x0000000fff0f723e */ /* 0x000fe200000010ff */
[----:B0-----:R-:W-:-:S05]  /*28c20*/  FMUL R14, R21, R2 ;  /* 0x00000002150e7220 */ /* 0x001fca0000400000 */
[----:B------:R-:W-:-:S05]  /*28c30*/  F2FP.BF16.F32.PACK_AB R14, RZ, R14 ;  /* 0x0000000eff0e723e */ /* 0x000fca00000010ff */
[----:B------:R0:W-:Y:S01]  /*28c40*/  @P0 STG.E.U16 desc[UR36][R6.64+0x2a0], R15 ;  /* 0x0002a00f06000986 */ /* 0x0001e2000c101524 */
[----:B------:R-:W-:Y:S02]  /*28c50*/  ISETP.GT.AND P0, PT, R0, 0x8, P1 ;  /* 0x000000080000780c */ /* 0x000fe40000f04270 */
[----:B------:R-:W-:Y:S02]  /*28c60*/  PRMT R19, R14, 0x7610, R19 ;  /* 0x000076100e137816 */ /* 0x000fe40000000013 */
[----:B------:R-:W-:Y:S01]  /*28c70*/  ISETP.GT.AND P2, PT, R3, 0x158, PT ;  /* 0x000001580300780c */ /* 0x000fe20003f44270 */
[----:B------:R-:W-:-:S08]  /*28c80*/  FMUL R14, R22, R2 ;  /* 0x00000002160e7220 */ /* 0x000fd00000400000 */
[----:B------:R2:W-:Y:S01]  /*28c90*/  @P0 STG.E.U16 desc[UR36][R6.64+0x2a2], R19 ;  /* 0x0002a21306000986 */ /* 0x0005e2000c101524 */
[----:B------:R-:W-:Y:S02]  /*28ca0*/  ISETP.GT.AND P0, PT, R0, RZ, P2 ;  /* 0x000000ff0000720c */ /* 0x000fe40001704270 */
[----:B------:R-:W-:Y:S02]  /*28cb0*/  F2FP.BF16.F32.PACK_AB R14, RZ, R14 ;  /* 0x0000000eff0e723e */ /* 0x000fe400000010ff */
[----:B------:R-:W-:Y:S02]  /*28cc0*/  ISETP.GT.AND P1, PT, R3, 0x159, PT ;  /* 0x000001590300780c */ /* 0x000fe40003f24270 */
[----:B-1----:R-:W-:Y:S01]  /*28cd0*/  PRMT R18, R14, 0x7610, R18 ;  /* 0x000076100e127816 */ /* 0x002fe20000000012 */
[----:B------:R-:W-:-:S06]  /*28ce0*/  FMUL R14, R23, R2 ;  /* 0x00000002170e7220 */ /* 0x000fcc0000400000 */
[----:B------:R1:W-:Y:S01]  /*28cf0*/  @P0 STG.E.U16 desc[UR36][R4.64+0x2b0], R18 ;  /* 0x0002b01204000986 */ /* 0x0003e2000c101524 */
[----:B------:R-:W-:Y:S02]  /*28d00*/  ISETP.GT.AND P0, PT, R0, RZ, P1 ;  /* 0x000000ff0000720c */ /* 0x000fe40000f04270 */
[----:B------:R-:W-:-:S04]  /*28d10*/  F2FP.BF16.F32.PACK_AB R14, RZ, R14 ;  /* 0x0000000eff0e723e */ /* 0x000fc800000010ff */
[----:B0-----:R-:W-:Y:S01]  /*28d20*/  PRMT R15, R14, 0x7610, R15 ;  /* 0x000076100e0f7816 */ /* 0x001fe2000000000f */
[----:B------:R-:W-:-:S06]  /*28d30*/  FMUL R14, R217, R2 ;  /* 0x00000002d90e7220 */ /* 0x000fcc0000400000 */
[----:B------:R0:W-:Y:S01]  /*28d40*/  @P0 STG.E.U16 desc[UR36][R4.64+0x2b2], R15 ;  /* 0x0002b20f04000986 */ /* 0x0001e2000c101524 */
[----:B------:R-:W-:Y:S02]  /*28d50*/  ISETP.GT.AND P0, PT, R0, 0x8, P2 ;  /* 0x000000080000780c */ /* 0x000fe40001704270 */
[----:B------:R-:W-:-:S04]  /*28d60*/  F2FP.BF16.F32.PACK_AB R14, RZ, R14 ;  /* 0x0000000eff0e723e */ /* 0x000fc800000010ff */
[----:B--2---:R-:W-:Y:S01]  /*28d70*/  PRMT R19, R14, 0x7610, R19 ;  /* 0x000076100e137816 */ /* 0x004fe20000000013 */
[----:B------:R-:W-:-:S06]  /*28d80*/  FMUL R14, R235, R2 ;  /* 0x00000002eb0e7220 */ /* 0x000fcc0000400000 */
[----:B------:R2:W-:Y:S01]  /*28d90*/  @P0 STG.E.U16 desc[UR36][R6.64+0x2b0], R19 ;  /* 0x0002b01306000986 */ /* 0x0005e2000c101524 */
[----:B------:R-:W-:Y:S02]  /*28da0*/  ISETP.GT.AND P0, PT, R0, 0x8, P1 ;  /* 0x000000080000780c */ /* 0x000fe40000f04270 */
[----:B------:R-:W-:Y:S02]  /*28db0*/  F2FP.BF16.F32.PACK_AB R14, RZ, R14 ;  /* 0x0000000eff0e723e */ /* 0x000fe400000010ff */
[----:B------:R-:W-:Y:S02]  /*28dc0*/  ISETP.GT.AND P2, PT, R3, 0x160, PT ;  /* 0x000001600300780c */ /* 0x000fe40003f44270 */
[----:B-1----:R-:W-:Y:S01]  /*28dd0*/  PRMT R18, R14, 0x7610, R18 ;  /* 0x000076100e127816 */ /* 0x002fe20000000012 */
[----:B------:R-:W-:-:S06]  /*28de0*/  FMUL R14, R234, R2 ;  /* 0x00000002ea0e7220 */ /* 0x000fcc0000400000 */
[----:B------:R1:W-:Y:S01]  /*28df0*/  @P0 STG.E.U16 desc[UR36][R6.64+0x2b2], R18 ;  /* 0x0002b21206000986 */ /* 0x0003e2000c101524 */
[----:B------:R-:W-:Y:S02]  /*28e00*/  ISETP.GT.AND P0, PT, R0, RZ, P2 ;  /* 0x000000ff0000720c */ /* 0x000fe40001704270 */
[----:B------:R-:W-:Y:S02]  /*28e10*/  F2FP.BF16.F32.PACK_AB R14, RZ, R14 ;  /* 0x0000000eff0e723e */ /* 0x000fe400000010ff */
[----:B------:R-:W-:Y:S02]  /*28e20*/  ISETP.GT.AND P1, PT, R3, 0x161, PT ;  /* 0x000001610300780c */ /* 0x000fe40003f24270 */
[----:B0-----:R-:W-:Y:S01]  /*28e30*/  PRMT R15, R14, 0x7610, R15 ;  /* 0x000076100e0f7816 */ /* 0x001fe2000000000f */
[----:B------:R-:W-:-:S06]  /*28e40*/  FMUL R14, R233, R2 ;  /* 0x00000002e90e7220 */ /* 0x000fcc0000400000 */
[----:B------:R0:W-:Y:S01]  /*28e50*/  @P0 STG.E.U16 desc[UR36][R4.64+0x2c0], R15 ;  /* 0x0002c00f04000986 */ /* 0x0001e2000c101524 */
[----:B------:R-:W-:Y:S02]  /*28e60*/  ISETP.GT.AND P0, PT, R0, RZ, P1 ;  /* 0x000000ff0000720c */ /* 0x000fe40000f04270 */
[----:B------:R-:W-:-:S04]  /*28e70*/  F2FP.BF16.F32.PACK_AB R14, RZ, R14 ;  /* 0x0000000eff0e723e */ /* 0x000fc800000010ff */
[----:B--2---:R-:W-:Y:S01]  /*28e80*/  PRMT R19, R14, 0x7610, R19 ;  /* 0x000076100e137816 */ /* 0x004fe20000000013 */
[----:B------:R-:W-:-:S06]  /*28e90*/  FMUL R14, R232, R2 ;  /* 0x00000002e80e7220 */ /* 0x000fcc0000400000 */
[----:B------:R2:W-:Y:S01]  /*28ea0*/  @P0 STG.E.U16 desc[UR36][R4.64+0x2c2], R19 ;  /* 0x0002c21304000986 */ /* 0x0005e2000c101524 */
[----:B------:R-:W-:Y:S02]  /*28eb0*/  ISETP.GT.AND P0, PT, R0, 0x8, P2 ;  /* 0x000000080000780c */ /* 0x000fe40001704270 */
[----:B------:R-:W-:-:S04]  /*28ec0*/  F2FP.BF16.F32.PACK_AB R14, RZ, R14 ;  /* 0x0000000eff0e723e */ /* 0x000fc800000010ff */
[----:B-1----:R-:W-:Y:S01]  /*28ed0*/  PRMT R18, R14, 0x7610, R18 ;  /* 0x000076100e127816 */ /* 0x002fe20000000012 */
[----:B------:R-:W-:-:S06]  /*28ee0*/  FMUL R14, R231, R2 ;  /* 0x00000002e70e7220 */ /* 0x000fcc0000400000 */
[----:B------:R1:W-:Y:S01]  /*28ef0*/  @P0 STG.E.U16 desc[UR36][R6.64+0x2c0], R18 ;  /* 0x0002c01206000986 */ /* 0x0003e2000c101524 */
[----:B------:R-:W-:Y:S02]  /*28f00*/  ISETP.GT.AND P0, PT, R0, 0x8, P1 ;  /* 0x000000080000780c */ /* 0x000fe40000f04270 */
[----:B------:R-:W-:-:S04]  /*28f10*/  F2FP.BF16.F32.PACK_AB R14, RZ, R14 ;  /* 0x0000000eff0e723e */ /* 0x000fc800000010ff */
        /* <DEDUP_REMOVED lines=8> */
[----:B------:R-:W-:Y:S02]  /*28fa0*/  ISETP.GT.AND P0, PT, R0, RZ, P3 ;  /* 0x000000ff0000720c */ /* 0x000fe40001f04270 */
        /* <DEDUP_REMOVED lines=14> */
[----:B------:R-:W-:-:S04]  /*29090*/  ISETP.GT.AND P0, PT, R3, 0x170, PT ;  /* 0x000001700300780c */ /* 0x000fc80003f04270 */
[----:B------:R-:W-:Y:S02]  /*290a0*/  ISETP.GT.AND P1, PT, R0, RZ, P0 ;  /* 0x000000ff0000720c */ /* 0x000fe40000724270 */
[----:B------:R-:W-:-:S04]  /*290b0*/  F2FP.BF16.F32.PACK_AB R14, RZ, R14 ;  /* 0x0000000eff0e723e */ /* 0x000fc800000010ff */
        /* <DEDUP_REMOVED lines=23> */
[----:B------:R-:W-:Y:S01]  /*29230*/  @P1 STG.E.U16 desc[UR36][R4.64+0x2f0], R15 ;  /* 0x0002f00f04001986 */ /* 0x000fe2000c101524 */
[----:B------:R-:W-:-:S04]  /*29240*/  ISETP.GT.AND P1, PT, R3, 0x179, PT ;  /* 0x000001790300780c */ /* 0x000fc80003f24270 */
[----:B------:R-:W-:Y:S02]  /*29250*/  ISETP.GT.AND P6, PT, R0, RZ, P1 ;  /* 0x000000ff0000720c */ /* 0x000fe40000fc4270 */
[----:B------:R-:W-:-:S04]  /*29260*/  F2FP.BF16.F32.PACK_AB R14, RZ, R14 ;  /* 0x0000000eff0e723e */ /* 0x000fc800000010ff */
[----:B--2---:R-:W-:Y:S01]  /*29270*/  PRMT R19, R14, 0x7610, R19 ;  /* 0x000076100e137816 */ /* 0x004fe20000000013 */
[----:B------:R-:W-:-:S06]  /*29280*/  FMUL R14, R220, R2 ;  /* 0x00000002dc0e7220 */ /* 0x000fcc0000400000 */
[----:B------:R0:W-:Y:S01]  /*29290*/  @P6 STG.E.U16 desc[UR36][R4.64+0x2f2], R19 ;  /* 0x0002f21304006986 */ /* 0x0001e2000c101524 */
[----:B------:R-:W-:Y:S02]  /*292a0*/  ISETP.GT.AND P6, PT, R0, 0x8, P2 ;  /* 0x000000080000780c */ /* 0x000fe400017c4270 */
[----:B------:R-:W-:-:S04]  /*292b0*/  F2FP.BF16.F32.PACK_AB R14, RZ, R14 ;  /* 0x0000000eff0e723e */ /* 0x000fc800000010ff */
[----:B-1----:R-:W-:-:S07]  /*292c0*/  PRMT R18, R14, 0x7610, R18 ;  /* 0x000076100e127816 */ /* 0x002fce0000000012 */
[----:B0-----:R-:W-:Y:S02]  /*292d0*/  @P6 IMAD.MOV.U32 R4, RZ, RZ, R6 ;  /* 0x000000ffff046224 */ /* 0x001fe400078e0006 */
[----:B------:R-:W-:Y:S02]  /*292e0*/  @P6 IMAD.MOV.U32 R5, RZ, RZ, R7 ;  /* 0x000000ffff056224 */ /* 0x000fe400078e0007 */
[----:B------:R-:W-:-:S03]  /*292f0*/  FMUL R14, R219, R2 ;  /* 0x00000002db0e7220 */ /* 0x000fc60000400000 */
[----:B------:R0:W-:Y:S01]  /*29300*/  @P6 STG.E.U16 desc[UR36][R4.64+0x2f0], R18 ;  /* 0x0002f01204006986 */ /* 0x0001e2000c101524 */
[----:B------:R-:W-:Y:S02]  /*29310*/  ISETP.GT.AND P6, PT, R0, 0x8, P1 ;  /* 0x000000080000780c */ /* 0x000fe40000fc4270 */
[----:B------:R-:W-:Y:S01]  /*29320*/  F2FP.BF16.F32.PACK_AB R14, RZ, R14 ;  /* 0x0000000eff0e723e */ /* 0x000fe200000010ff */
[----:B------:R-:W-:-:S10]  /*29330*/  FMUL R120, R120, R2 ;  /* 0x0000000278787220 */ /* 0x000fd40000400000 */
[----:B------:R1:W-:Y:S01]  /*29340*/  @P6 STG.E.U16 desc[UR36][R6.64+0x2f2], R14 ;  /* 0x0002f20e06006986 */ /* 0x0003e2000c101524 */
[----:B------:R-:W-:-:S04]  /*29350*/  ISETP.GT.AND P6, PT, R3, 0xc0, PT ;  /* 0x000000c00300780c */ /* 0x000fc80003fc4270 */
[----:B------:R-:W-:Y:S02]  /*29360*/  ISETP.GT.AND P6, PT, R0, 0x80, P6 ;  /* 0x000000800000780c */ /* 0x000fe400037c4270 */
[----:B------:R-:W-:Y:S01]  /*29370*/  F2FP.BF16.F32.PACK_AB R120, RZ, R120 ;  /* 0x00000078ff78723e */ /* 0x000fe200000010ff */
[----:B------:R-:W-:-:S10]  /*29380*/  FMUL R121, R121, R2 ;  /* 0x0000000279797220 */ /* 0x000fd40000400000 */
[----:B------:R1:W-:Y:S01]  /*29390*/  @P6 STG.E.U16 desc[UR36][R10.64+0x180], R120 ;  /* 0x000180780a006986 */ /* 0x0003e2000c101524 */
[----:B------:R-:W-:-:S04]  /*293a0*/  ISETP.GT.AND P6, PT, R3, 0xc1, PT ;  /* 0x000000c10300780c */ /* 0x000fc80003fc4270 */
[----:B------:R-:W-:Y:S02]  /*293b0*/  ISETP.GT.AND P6, PT, R0, 0x80, P6 ;  /* 0x000000800000780c */ /* 0x000fe400037c4270 */
[----:B------:R-:W-:-:S11]  /*293c0*/  F2FP.BF16.F32.PACK_AB R121, RZ, R121 ;  /* 0x00000079ff79723e */ /* 0x000fd600000010ff */
[----:B------:R1:W-:Y:S01]  /*293d0*/  @P6 STG.E.U16 desc[UR36][R10.64+0x182], R121 ;  /* 0x000182790a006986 */ /* 0x0003e2000c101524 */
[----:B0-----:R-:W-:-:S04]  /*293e0*/  IADD3 R4, P6, R8, UR5, RZ ;  /* 0x0000000508047c10 */ /* 0x001fc8000ffde0ff */
[----:B------:R-:W-:Y:S02]  /*293f0*/  IADD3.X R5, R9, UR4, RZ, P6, !PT ;  /* 0x0000000409057c10 */ /* 0x000fe4000b7fe4ff */
[----:B------:R-:W-:Y:S01]  /*29400*/  ISETP.GT.AND P6, PT, R3, 0xc0, PT ;  /* 0x000000c00300780c */ /* 0x000fe20003fc4270 */
[----:B------:R-:W-:-:S03]  /*29410*/  FMUL R122, R122, R2 ;  /* 0x000000027a7a7220 */ /* 0x000fc60000400000 */
        /* <DEDUP_REMOVED lines=881> */
[C---:B------:R-:W-:Y:S02]  /*2cb30*/  ISETP.GT.AND P6, PT, R0.reuse, 0x100, P3 ;  /* 0x000001000000780c */ /* 0x040fe40001fc4270 */
[----:B------:R-:W-:Y:S02]  /*2cb40*/  F2FP.BF16.F32.PACK_AB R109, RZ, R109 ;  /* 0x0000006dff6d723e */ /* 0x000fe400000010ff */
[C---:B------:R-:W-:Y:S02]  /*2cb50*/  ISETP.GT.AND P5, PT, R0.reuse, 0x108, P5 ;  /* 0x000001080000780c */ /* 0x040fe40002fa4270 */
[----:B------:R-:W-:Y:S01]  /*2cb60*/  ISETP.GT.AND P3, PT, R0, 0x108, P3 ;  /* 0x000001080000780c */ /* 0x000fe20001f64270 */
[-C--:B------:R-:W-:Y:S01]  /*2cb70*/  FMUL R110, R110, R2.reuse ;  /* 0x000000026e6e7220 */ /* 0x080fe20000400000 */
[-C--:B------:R-:W-:Y:S01]  /*2cb80*/  FMUL R111, R111, R2.reuse ;  /* 0x000000026f6f7220 */ /* 0x080fe20000400000 */
[----:B------:R-:W-:-:S04]  /*2cb90*/  FMUL R112, R112, R2 ;  /* 0x0000000270707220 */ /* 0x000fc80000400000 */
[----:B------:R1:W-:Y:S01]  /*2cba0*/  @P6 STG.E.U16 desc[UR36][R8.64+0x2d2], R109 ;  /* 0x0002d26d08006986 */ /* 0x0003e2000c101524 */
[C---:B------:R-:W-:Y:S02]  /*2cbb0*/  ISETP.GT.AND P6, PT, R0.reuse, 0x100, P0 ;  /* 0x000001000000780c */ /* 0x040fe400007c4270 */
[----:B------:R-:W-:Y:S02]  /*2cbc0*/  F2FP.BF16.F32.PACK_AB R110, RZ, R110 ;  /* 0x0000006eff6e723e */ /* 0x000fe400000010ff */
[----:B------:R-:W-:Y:S02]  /*2cbd0*/  F2FP.BF16.F32.PACK_AB R111, RZ, R111 ;  /* 0x0000006fff6f723e */ /* 0x000fe400000010ff */
[----:B------:R-:W-:Y:S01]  /*2cbe0*/  F2FP.BF16.F32.PACK_AB R112, RZ, R112 ;  /* 0x00000070ff70723e */ /* 0x000fe200000010ff */
[----:B------:R1:W-:Y:S01]  /*2cbf0*/  @P5 STG.E.U16 desc[UR36][R4.64+0x2d0], R110 ;  /* 0x0002d06e04005986 */ /* 0x0003e2000c101524 */
[C---:B------:R-:W-:Y:S02]  /*2cc00*/  ISETP.GT.AND P5, PT, R0.reuse, 0x100, P4 ;  /* 0x000001000000780c */ /* 0x040fe400027a4270 */
[C---:B------:R-:W-:Y:S01]  /*2cc10*/  ISETP.GT.AND P0, PT, R0.reuse, 0x108, P0 ;  /* 0x000001080000780c */ /* 0x040fe20000704270 */
[----:B------:R1:W-:Y:S01]  /*2cc20*/  @P3 STG.E.U16 desc[UR36][R4.64+0x2d2], R111 ;  /* 0x0002d26f04003986 */ /* 0x0003e2000c101524 */
[C---:B------:R-:W-:Y:S01]  /*2cc30*/  ISETP.GT.AND P4, PT, R0.reuse, 0x108, P4 ;  /* 0x000001080000780c */ /* 0x040fe20002784270 */
[-C--:B------:R-:W-:Y:S01]  /*2cc40*/  FMUL R113, R113, R2.reuse ;  /* 0x0000000271717220 */ /* 0x080fe20000400000 */
[C---:B------:R-:W-:Y:S01]  /*2cc50*/  ISETP.GT.AND P3, PT, R0.reuse, 0x100, P1 ;  /* 0x000001000000780c */ /* 0x040fe20000f64270 */
[----:B------:R1:W-:Y:S01]  /*2cc60*/  @P6 STG.E.U16 desc[UR36][R8.64+0x2e0], R112 ;  /* 0x0002e07008006986 */ /* 0x0003e2000c101524 */
[----:B------:R-:W-:Y:S01]  /*2cc70*/  ISETP.GT.AND P6, PT, R0, 0x100, P2 ;  /* 0x000001000000780c */ /* 0x000fe200017c4270 */
[-C--:B------:R-:W-:Y:S01]  /*2cc80*/  FMUL R114, R114, R2.reuse ;  /* 0x0000000272727220 */ /* 0x080fe20000400000 */
[C---:B------:R-:W-:Y:S01]  /*2cc90*/  ISETP.GT.AND P2, PT, R0.reuse, 0x108, P2 ;  /* 0x000001080000780c */ /* 0x040fe20001744270 */
[-C--:B------:R-:W-:Y:S01]  /*2cca0*/  FMUL R115, R115, R2.reuse ;  /* 0x0000000273737220 */ /* 0x080fe20000400000 */
[----:B------:R-:W-:Y:S01]  /*2ccb0*/  ISETP.GT.AND P1, PT, R0, 0x108, P1 ;  /* 0x000001080000780c */ /* 0x000fe20000f24270 */
[-C--:B------:R-:W-:Y:S01]  /*2ccc0*/  FMUL R116, R116, R2.reuse ;  /* 0x0000000274747220 */ /* 0x080fe20000400000 */
[-C--:B------:R-:W-:Y:S01]  /*2ccd0*/  FMUL R117, R117, R2.reuse ;  /* 0x0000000275757220 */ /* 0x080fe20000400000 */
[-C--:B------:R-:W-:Y:S01]  /*2cce0*/  FMUL R118, R118, R2.reuse ;  /* 0x0000000276767220 */ /* 0x080fe20000400000 */
[----:B------:R-:W-:Y:S01]  /*2ccf0*/  FMUL R119, R119, R2 ;  /* 0x0000000277777220 */ /* 0x000fe20000400000 */
[----:B------:R-:W-:-:S02]  /*2cd00*/  F2FP.BF16.F32.PACK_AB R113, RZ, R113 ;  /* 0x00000071ff71723e */ /* 0x000fc400000010ff */
[----:B------:R-:W-:Y:S02]  /*2cd10*/  F2FP.BF16.F32.PACK_AB R114, RZ, R114 ;  /* 0x00000072ff72723e */ /* 0x000fe400000010ff */
[----:B------:R-:W-:Y:S02]  /*2cd20*/  F2FP.BF16.F32.PACK_AB R115, RZ, R115 ;  /* 0x00000073ff73723e */ /* 0x000fe400000010ff */
[----:B------:R-:W-:Y:S02]  /*2cd30*/  F2FP.BF16.F32.PACK_AB R116, RZ, R116 ;  /* 0x00000074ff74723e */ /* 0x000fe400000010ff */
[----:B------:R-:W-:Y:S02]  /*2cd40*/  F2FP.BF16.F32.PACK_AB R117, RZ, R117 ;  /* 0x00000075ff75723e */ /* 0x000fe400000010ff */
[----:B------:R-:W-:Y:S02]  /*2cd50*/  F2FP.BF16.F32.PACK_AB R118, RZ, R118 ;  /* 0x00000076ff76723e */ /* 0x000fe400000010ff */
[----:B------:R-:W-:Y:S01]  /*2cd60*/  F2FP.BF16.F32.PACK_AB R119, RZ, R119 ;  /* 0x00000077ff77723e */ /* 0x000fe200000010ff */
[----:B------:R1:W-:Y:S04]  /*2cd70*/  @P5 STG.E.U16 desc[UR36][R8.64+0x2e2], R113 ;  /* 0x0002e27108005986 */ /* 0x0003e8000c101524 */
[----:B------:R1:W-:Y:S04]  /*2cd80*/  @P0 STG.E.U16 desc[UR36][R4.64+0x2e0], R114 ;  /* 0x0002e07204000986 */ /* 0x0003e8000c101524 */
[----:B------:R1:W-:Y:S04]  /*2cd90*/  @P4 STG.E.U16 desc[UR36][R4.64+0x2e2], R115 ;  /* 0x0002e27304004986 */ /* 0x0003e8000c101524 */
[----:B------:R1:W-:Y:S04]  /*2cda0*/  @P6 STG.E.U16 desc[UR36][R8.64+0x2f0], R116 ;  /* 0x0002f07408006986 */ /* 0x0003e8000c101524 */
[----:B------:R1:W-:Y:S04]  /*2cdb0*/  @P3 STG.E.U16 desc[UR36][R8.64+0x2f2], R117 ;  /* 0x0002f27508003986 */ /* 0x0003e8000c101524 */
[----:B------:R1:W-:Y:S04]  /*2cdc0*/  @P2 STG.E.U16 desc[UR36][R4.64+0x2f0], R118 ;  /* 0x0002f07604002986 */ /* 0x0003e8000c101524 */
[----:B------:R1:W-:Y:S02]  /*2cdd0*/  @P1 STG.E.U16 desc[UR36][R4.64+0x2f2], R119 ;  /* 0x0002f27704001986 */ /* 0x0003e4000c101524 */
.L_x_1175:
[----:B------:R-:W-:Y:S05]  /*2cde0*/  BSYNC B0 ;  /* 0x0000000000007941 */ /* 0x000fea0003800000 */
.L_x_29:
[----:B-1----:R-:W2:Y:S04]  /*2cdf0*/  LDL.LU R5, [R1+0x600] ;  /* 0x0006000001057983 */ /* 0x002ea80000300800 */
[----:B0-----:R-:W2:Y:S01]  /*2ce00*/  LDL.LU R4, [R1+0x604] ;  /* 0x0006040001047983 */ /* 0x001ea20000300800 */
[----:B------:R-:W-:Y:S01]  /*2ce10*/  ULDC UR4, c[0x0][0xc] ;  /* 0x0000030000047ab9 */ /* 0x000fe20000000800 */
[----:B------:R-:W-:Y:S01]  /*2ce20*/  ULDC UR5, c[0x0][0x10] ;  /* 0x0000040000057ab9 */ /* 0x000fe20000000800 */
[----:B------:R-:W2:Y:S01]  /*2ce30*/  LDC R3, c[0x0][0x14] ;  /* 0x00000500ff037b82 */ /* 0x000ea20000000800 */
[----:B------:R-:W-:Y:S01]  /*2ce40*/  UIMAD.WIDE.U32 UR4, UR4, UR5, URZ ;  /* 0x00000005040472a5 */ /* 0x000fe2000f8e003f */
[----:B------:R-:W-:Y:S01]  /*2ce50*/  PRMT R0, RZ, 0x7610, R0 ;  /* 0x00007610ff007816 */ /* 0x000fe20000000000 */
[----:B------:R-:W-:Y:S01]  /*2ce60*/  UMOV UR42, 0xffffffff ;  /* 0xffffffff002a7882 */ /* 0x000fe20000000000 */
[----:B------:R-:W-:-:S03]  /*2ce70*/  UMOV UR43, 0xffffffff ;  /* 0xffffffff002b7882 */ /* 0x000fc60000000000 */
[----:B--2---:R-:W-:-:S04]  /*2ce80*/  IMAD.WIDE.U32 R4, R3, UR4, R4 ;  /* 0x0000000403047c25 */ /* 0x004fc8000f8e0004 */
[----:B------:R-:W-:Y:S01]  /*2ce90*/  IMAD R3, R3, UR5, RZ ;  /* 0x0000000503037c24 */ /* 0x000fe2000f8e02ff */
[----:B------:R-:W-:Y:S01]  /*2cea0*/  ULDC.64 UR4, c[0x0][0x650] ;  /* 0x0001940000047ab9 */ /* 0x000fe20000000a00 */
[----:B------:R-:W-:Y:S01]  /*2ceb0*/  IMAD.MOV.U32 R7, RZ, RZ, R4 ;  /* 0x000000ffff077224 */ /* 0x000fe200078e0004 */
[----:B------:R-:W-:Y:S01]  /*2cec0*/  ISETP.GE.U32.AND P0, PT, R4, UR4, PT ;  /* 0x0000000404007c0c */ /* 0x000fe2000bf06070 */
[----:B------:R-:W-:-:S05]  /*2ced0*/  IMAD.IADD R6, R5, 0x1, R3 ;  /* 0x0000000105067824 */ /* 0x000fca00078e0203 */
[----:B------:R0:W-:Y:S01]  /*2cee0*/  STL [R1+0x600], R6 ;  /* 0x0006000601007387 */ /* 0x0001e20000100800 */
[----:B------:R-:W-:-:S03]  /*2cef0*/  ISETP.GE.U32.AND.EX P0, PT, R6, UR5, PT, P0 ;  /* 0x0000000506007c0c */ /* 0x000fc6000bf06100 */
[----:B------:R0:W-:Y:S10]  /*2cf00*/  STL [R1+0x604], R7 ;  /* 0x0006040701007387 */ /* 0x0001f40000100800 */
[----:B0-----:R-:W-:Y:S05]  /*2cf10*/  @P0 BRA `(.L_x_1176) ;  /* 0x0000000400880947 */ /* 0x001fea0003800000 */
[----:B------:R-:W0:Y:S01]  /*2cf20*/  S2UR UR6, SR_CTAID.X ;  /* 0x00000000000679c3 */ /* 0x000e220000002500 */
[----:B------:R-:W-:Y:S01]  /*2cf30*/  ULDC.64 UR12, c[0x0][0x628] ;  /* 0x00018a00000c7ab9 */ /* 0x000fe20000000a00 */
[----:B------:R-:W-:Y:S01]  /*2cf40*/  ULDC UR4, c[0x0][0x150] ;  /* 0x0000540000047ab9 */ /* 0x000fe20000000800 */
[----:B------:R-:W-:Y:S01]  /*2cf50*/  ISETP.NE.U32.AND P0, PT, RZ, UR12, PT ;  /* 0x0000000cff007c0c */ /* 0x000fe2000bf05070 */
[----:B------:R-:W-:Y:S01]  /*2cf60*/  ULDC UR15, c[0x0][0x630] ;  /* 0x00018c00000f7ab9 */ /* 0x000fe20000000800 */
[C---:B------:R-:W-:Y:S01]  /*2cf70*/  R2UR UR16, R7.reuse ;  /* 0x00000000071072ca */ /* 0x040fe200000e0000 */
[----:B------:R-:W-:Y:S01]  /*2cf80*/  ULDC UR19, c[0x0][0x154] ;  /* 0x0000550000137ab9 */ /* 0x000fe20000000800 */
[----:B------:R-:W-:Y:S01]  /*2cf90*/  ISETP.NE.AND.EX P0, PT, RZ, UR13, PT, P0 ;  /* 0x0000000dff007c0c */ /* 0x000fe2000bf05300 */
[----:B------:R-:W1:Y:S01]  /*2cfa0*/  S2UR UR18, SR_CTAID.Y ;  /* 0x00000000001279c3 */ /* 0x000e620000002600 */
[----:B------:R-:W-:Y:S02]  /*2cfb0*/  R2UR UR17, R6 ;  /* 0x00000000061172ca */ /* 0x000fe400000e0000 */
[----:B------:R-:W-:-:S02]  /*2cfc0*/  R2UR UR10, R7 ;  /* 0x00000000070a72ca */ /* 0x000fc400000e0000 */
[----:B------:R-:W-:Y:S02]  /*2cfd0*/  R2UR UR11, R6 ;  /* 0x00000000060b72ca */ /* 0x000fe400000e0000 */
[----:B0-----:R-:W-:-:S05]  /*2cfe0*/  I2FP.F32.U32 R0, UR6 ;  /* 0x0000000600007c45 */ /* 0x001fca0008201000 */
[----:B------:R-:W-:-:S04]  /*2cff0*/  FMUL R0, R0, UR4 ;  /* 0x0000000400007c20 */ /* 0x000fc80008400000 */
[----:B------:R0:W2:Y:S01]  /*2d000*/  F2I.U32.TRUNC.NTZ R3, R0 ;  /* 0x0000000000037305 */ /* 0x0000a2000020f000 */
[----:B-1----:R-:W-:Y:S05]  /*2d010*/  @!P0 BRA `(.L_x_1177) ;  /* 0x0000000000308947 */ /* 0x002fea0003800000 */
        /* <DEDUP_REMOVED lines=12> */
.L_x_1177:
[----:B------:R-:W-:Y:S01]  /*2d0e0*/  USHF.R.U64 UR43, UR10, UR15, UR11 ;  /* 0x0000000f0a2b7299 */ /* 0x000fe2000800120b */
[----:B0-----:R-:W-:Y:S01]  /*2d0f0*/  I2FP.F32.U32 R0, UR18 ;  /* 0x0000001200007c45 */ /* 0x001fe20008201000 */
[----:B------:R-:W-:Y:S02]  /*2d100*/  USHF.R.U32.HI UR4, URZ, UR15, UR11 ;  /* 0x0000000f3f047299 */ /* 0x000fe4000801160b */
        /* <DEDUP_REMOVED lines=8> */
[----:B------:R-:W-:Y:S01]  /*2d190*/  UIMAD.WIDE.U32 UR8, UR10, UR12, UR8 ;  /* 0x0000000c0a0872a5 */ /* 0x000fe2000f8e0008 */
[----:B--2---:R-:W-:Y:S01]  /*2d1a0*/  R2UR UR12, R3 ;  /* 0x00000000030c72ca */ /* 0x004fe200000e0000 */
[----:B------:R-:W-:Y:S01]  /*2d1b0*/  UIMAD UR10, UR10, UR13, UR4 ;  /* 0x0000000d0a0a72a4 */ /* 0x000fe2000f8e0204 */
[----:B------:R-:W-:Y:S01]  /*2d1c0*/  ULDC UR11, c[0x0][0x618] ;  /* 0x00018600000b7ab9 */ /* 0x000fe20000000800 */
[----:B------:R-:W-:Y:S02]  /*2d1d0*/  ULDC UR21, c[0x0][0x658] ;  /* 0x0001960000157ab9 */ /* 0x000fe40000000800 */
[----:B------:R-:W-:Y:S01]  /*2d1e0*/  UIADD3 UR9, UR9, UR10, URZ ;  /* 0x0000000a09097290 */ /* 0x000fe2000fffe03f */
[----:B------:R-:W-:Y:S01]  /*2d1f0*/  UMOV UR15, 0xffffffff ;  /* 0xffffffff000f7882 */ /* 0x000fe20000000000 */
[----:B------:R-:W-:Y:S01]  /*2d200*/  ULDC.64 UR4, c[0x0][0x640] ;  /* 0x0001900000047ab9 */ /* 0x000fe20000000a00 */
[----:B------:R-:W-:Y:S01]  /*2d210*/  USHF.L.U32 UR15, UR15, UR21, URZ ;  /* 0x000000150f0f7299 */ /* 0x000fe2000800063f */
[----:B------:R-:W-:Y:S01]  /*2d220*/  ISETP.NE.U32.AND P0, PT, RZ, UR4, PT ;  /* 0x00000004ff007c0c */ /* 0x000fe2000bf05070 */
[----:B------:R-:W-:-:S02]  /*2d230*/  USHF.R.U64 UR16, UR8, UR11, UR9 ;  /* 0x0000000b08107299 */ /* 0x000fc40008001209 */
[----:B------:R-:W-:Y:S01]  /*2d240*/  USHF.R.U32.HI UR8, URZ, UR11, UR9 ;  /* 0x0000000b3f087299 */ /* 0x000fe20008011609 */
[----:B0-----:R-:W-:Y:S01]  /*2d250*/  R2UR UR14, R0 ;  /* 0x00000000000e72ca */ /* 0x001fe200000e0000 */
[----:B------:R-:W-:Y:S01]  /*2d260*/  ULDC UR17, c[0x0][0x608] ;  /* 0x0001820000117ab9 */ /* 0x000fe20000000800 */
[----:B------:R-:W-:Y:S01]  /*2d270*/  ULOP3.LUT UR41, URZ, UR15, URZ, 0x33, !UPT ;  /* 0x0000000f3f297292 */ /* 0x000fe2000f8e333f */
[----:B------:R-:W-:Y:S01]  /*2d280*/  ISETP.NE.AND.EX P0, PT, RZ, UR5, PT, P0 ;  /* 0x00000005ff007c0c */ /* 0x000fe2000bf05300 */
[----:B------:R-:W-:Y:S02]  /*2d290*/  USHF.R.U64 UR15, UR16, UR17, UR8 ;  /* 0x00000011100f7299 */ /* 0x000fe40008001208 */
[----:B------:R-:W-:Y:S02]  /*2d2a0*/  USHF.R.U32.HI UR8, URZ, UR17, UR8 ;  /* 0x000000113f087299 */ /* 0x000fe40008011608 */
[----:B------:R-:W-:Y:S02]  /*2d2b0*/  UIADD3 UR12, -UR12, URZ, URZ ;  /* 0x0000003f0c0c7290 */ /* 0x000fe4000fffe13f */
[----:B------:R-:W-:Y:S01]  /*2d2c0*/  USHF.R.U64 UR17, UR15, UR21, UR8 ;  /* 0x000000150f117299 */ /* 0x000fe20008001208 */
[----:B------:R-:W-:Y:S01]  /*2d2d0*/  UMOV UR19, 0x1 ;  /* 0x0000000100137882 */ /* 0x000fe20000000000 */
[----:B------:R-:W-:Y:S01]  /*2d2e0*/  ULDC UR13, c[0x0][0x144] ;  /* 0x00005100000d7ab9 */ /* 0x000fe20000000800 */
[----:B------:R-:W-:Y:S01]  /*2d2f0*/  ULDC UR7, c[0x0][0x600] ;  /* 0x0001800000077ab9 */ /* 0x000fe20000000800 */
[----:B------:R-:W-:-:S02]  /*2d300*/  USHF.L.U32 UR24, UR19, UR21, URZ ;  /* 0x0000001513187299 */ /* 0x000fc4000800063f */
[----:B------:R-:W-:Y:S02]  /*2d310*/  USHF.R.U32.HI UR8, URZ, UR21, UR8 ;  /* 0x000000153f087299 */ /* 0x000fe40008011608 */
[----:B------:R-:W-:Y:S02]  /*2d320*/  UIMAD UR21, UR13, UR12, UR6 ;  /* 0x0000000c0d1572a4 */ /* 0x000fe4000f8e0206 */
[----:B------:R-:W-:Y:S02]  /*2d330*/  UIADD3 UR20, UR7, -0x1, URZ ;  /* 0xffffffff07147890 */ /* 0x000fe4000fffe03f */
[----:B------:R-:W-:Y:S01]  /*2d340*/  UIADD3 UR19, -UR14, URZ, URZ ;  /* 0x0000003f0e137290 */ /* 0x000fe2000fffe13f */
        /* <DEDUP_REMOVED lines=17> */
.L_x_1178:
[----:B------:R-:W-:Y:S01]  /*2d460*/  UISETP.NE.AND UP0, UPT, UR46, URZ, UPT ;  /* 0x0000003f2e00728c */ /* 0x000fe2000bf05270 */
[----:B------:R-:W-:Y:S01]  /*2d470*/  IMAD.MOV.U32 R0, RZ, RZ, 0x1 ;  /* 0x00000001ff007424 */ /* 0x000fe200078e00ff */
[----:B------:R-:W-:Y:S02]  /*2d480*/  USHF.R.U64 UR4, UR6, UR22, UR8 ;  /* 0x0000001606047299 */ /* 0x000fe40008001208 */
[----:B------:R-:W-:Y:S02]  /*2d490*/  ULOP3.LUT UR41, UR15, UR41, URZ, 0xc0, !UPT ;  /* 0x000000290f297292 */ /* 0x000fe4000f8ec03f */
[----:B------:R-:W-:Y:S02]  /*2d4a0*/  UIADD3 UR5, -UR4, URZ, URZ ;  /* 0x0000003f04057290 */ /* 0x000fe4000fffe13f */
[----:B------:R-:W-:Y:S02]  /*2d4b0*/  UIMAD UR41, UR24, UR4, UR41 ;  /* 0x00000004182972a4 */ /* 0x000fe4000f8e0229 */
[----:B------:R-:W-:-:S02]  /*2d4c0*/  ULOP3.LUT UR16, UR16, UR20, URZ, 0xc0, !UPT ;  /* 0x0000001410107292 */ /* 0x000fc4000f8ec03f */
[----:B------:R-:W-:Y:S02]  /*2d4d0*/  @UP0 UIMAD UR21, UR25, UR19, UR18 ;  /* 0x00000013191502a4 */ /* 0x000fe4000f8e0212 */
[----:B------:R-:W-:-:S03]  /*2d4e0*/  UIMAD UR4, UR5, UR23, UR17 ;  /* 0x00000017050472a4 */ /* 0x000fc6000f8e0211 */
[----:B------:R-:W-:Y:S01]  /*2d4f0*/  ULDC UR5, c[0x0][0x610] ;  /* 0x0001840000057ab9 */ /* 0x000fe20000000800 */
[----:B------:R-:W-:Y:S02]  /*2d500*/  UIMAD UR4, UR4, UR7, UR16 ;  /* 0x00000007040472a4 */ /* 0x000fe4000f8e0210 */
[----:B------:R-:W-:-:S04]  /*2d510*/  UIMAD UR41, UR41, UR5, UR21 ;  /* 0x00000005292972a4 */ /* 0x000fc8000f8e0215 */
[----:B------:R-:W-:Y:S02]  /*2d520*/  USEL UR42, UR4, UR41, !UP0 ;  /* 0x00000029042a7287 */ /* 0x000fe4000c000000 */
[----:B------:R-:W-:-:S12]  /*2d530*/  USEL UR41, UR41, UR4, !UP0 ;  /* 0x0000000429297287 */ /* 0x000fd8000c000000 */
.L_x_1176:
[----:B------:R-:W-:-:S13]  /*2d540*/  LOP3.LUT P0, RZ, R0, 0xff, RZ, 0xc0, !PT ;  /* 0x000000ff00ff7812 */ /* 0x000fda000780c0ff */
[----:B------:R-:W-:Y:S05]  /*2d550*/  @P0 BRA `(.L_x_1179) ;  /* 0xfffffd3c00200947 */ /* 0x000fea000383ffff */
[----:B------:R-:W-:Y:S05]  /*2d560*/  EXIT ;  /* 0x000000000000794d */ /* 0x000fea0003800000 */
.L_x_4:
[----:B------:R-:W2:Y:S01]  /*2d570*/  LDL R4, [R1+0x604] ;  /* 0x0006040001047983 */ /* 0x000ea20000100800 */
[----:B------:R-:W-:-:S03]  /*2d580*/  ULDC.64 UR8, c[0x0][0x650] ;  /* 0x0001940000087ab9 */ /* 0x000fc60000000a00 */
[----:B------:R-:W3:Y:S01]  /*2d590*/  LDL R3, [R1+0x600] ;  /* 0x0006000001037983 */ /* 0x000ee20000100800 */
[----:B------:R-:W-:Y:S01]  /*2d5a0*/  PRMT R0, RZ, 0x7610, R0 ;  /* 0x00007610ff007816 */ /* 0x000fe20000000000 */
[----:B------:R-:W-:Y:S02]  /*2d5b0*/  IMAD.MOV.U32 R5, RZ, RZ, -0x1 ;  /* 0xffffffffff057424 */ /* 0x000fe400078e00ff */
[----:B------:R-:W-:Y:S02]  /*2d5c0*/  IMAD.MOV.U32 R2, RZ, RZ, -0x1 ;  /* 0xffffffffff027424 */ /* 0x000fe400078e00ff */
[----:B------:R-:W-:Y:S01]  /*2d5d0*/  IMAD.MOV.U32 R10, RZ, RZ, -0x1 ;  /* 0xffffffffff0a7424 */ /* 0x000fe200078e00ff */
[----:B--2---:R-:W-:-:S04]  /*2d5e0*/  ISETP.GE.U32.AND P0, PT, R4, UR8, PT ;  /* 0x0000000804007c0c */ /* 0x004fc8000bf06070 */
[----:B---3--:R-:W-:-:S13]  /*2d5f0*/  ISETP.GE.U32.AND.EX P0, PT, R3, UR9, PT, P0 ;  /* 0x0000000903007c0c */ /* 0x008fda000bf06100 */
[----:B------:R-:W-:Y:S05]  /*2d600*/  @P0 BRA `(.L_x_1180) ;  /* 0x00000004008c0947 */ /* 0x000fea0003800000 */
[----:B------:R-:W-:Y:S01]  /*2d610*/  I2FP.F32.U32 R0, UR4 ;  /* 0x0000000400007c45 */ /* 0x000fe20008201000 */
[----:B0-----:R-:W-:Y:S01]  /*2d620*/  ULDC.64 UR16, c[0x0][0x628] ;  /* 0x00018a0000107ab9 */ /* 0x001fe20000000a00 */
        /* <DEDUP_REMOVED lines=24> */
.L_x_1181:
        /* <DEDUP_REMOVED lines=24> */
[----:B------:R-:W-:Y:S01]  /*2d930*/  UMOV UR19, 0x1 ;  /* 0x0000000100137882 */ /* 0x000fe20000000000 */
[----:B------:R-:W-:Y:S01]  /*2d940*/  ULDC UR20, c[0x0][0x608] ;  /* 0x0001820000147ab9 */ /* 0x000fe20000000800 */
[----:B------:R-:W-:Y:S01]  /*2d950*/  USHF.L.U32 UR26, UR19, UR23, URZ ;  /* 0x00000017131a7299 */ /* 0x000fe2000800063f */
[----:B------:R-:W-:Y:S01]  /*2d960*/  ISETP.NE.AND.EX P0, PT, RZ, UR9, PT, P0 ;  /* 0x00000009ff007c0c */ /* 0x000fe2000bf05300 */
[----:B------:R-:W-:Y:S02]  /*2d970*/  USHF.R.U64 UR19, UR18, UR20, UR11 ;  /* 0x0000001412137299 */ /* 0x000fe4000800120b */
[----:B------:R-:W-:Y:S02]  /*2d980*/  USHF.R.U32.HI UR11, URZ, UR20, UR11 ;  /* 0x000000143f0b7299 */ /* 0x000fe4000801160b */
[----:B------:R-:W-:-:S02]  /*2d990*/  UIADD3 UR15, -UR15, URZ, URZ ;  /* 0x0000003f0f0f7290 */ /* 0x000fc4000fffe13f */
[----:B------:R-:W-:Y:S01]  /*2d9a0*/  USHF.R.U64 UR20, UR19, UR23, UR11 ;  /* 0x0000001713147299 */ /* 0x000fe2000800120b */
[----:B------:R-:W-:Y:S01]  /*2d9b0*/  ULDC UR16, c[0x0][0x144] ;  /* 0x0000510000107ab9 */ /* 0x000fe20000000800 */
[----:B------:R-:W-:Y:S01]  /*2d9c0*/  ULDC UR6, c[0x0][0x600] ;  /* 0x0001800000067ab9 */ /* 0x000fe20000000800 */
[----:B------:R-:W-:Y:S02]  /*2d9d0*/  USHF.R.U32.HI UR11, URZ, UR23, UR11 ;  /* 0x000000173f0b7299 */ /* 0x000fe4000801160b */
[----:B------:R-:W-:Y:S02]  /*2d9e0*/  UIMAD UR23, UR16, UR15, UR4 ;  /* 0x0000000f101772a4 */ /* 0x000fe4000f8e0204 */
[----:B------:R-:W-:Y:S02]  /*2d9f0*/  UIADD3 UR22, UR6, -0x1, URZ ;  /* 0xffffffff06167890 */ /* 0x000fe4000fffe03f */
[----:B------:R-:W-:Y:S02]  /*2da00*/  ULOP3.LUT UR27, URZ, UR13, URZ, 0x33, !UPT ;  /* 0x0000000d3f1b7292 */ /* 0x000fe4000f8e333f */
        /* <DEDUP_REMOVED lines=18> */
.L_x_1182:
[----:B------:R-:W-:Y:S01]  /*2db30*/  UISETP.NE.AND UP0, UPT, UR46, URZ, UPT ;  /* 0x0000003f2e00728c */ /* 0x000fe2000bf05270 */
[----:B------:R-:W-:Y:S01]  /*2db40*/  IMAD.MOV.U32 R0, RZ, RZ, 0x1 ;  /* 0x00000001ff007424 */ /* 0x000fe200078e00ff */
[----:B------:R-:W-:Y:S01]  /*2db50*/  USHF.R.U64 UR8, UR4, UR24, UR11 ;  /* 0x0000001804087299 */ /* 0x000fe2000800120b */
[----:B------:R-:W-:Y:S01]  /*2db60*/  IMAD.U32 R10, RZ, RZ, UR5 ;  /* 0x00000005ff0a7e24 */ /* 0x000fe2000f8e00ff */
[----:B------:R-:W-:Y:S02]  /*2db70*/  ULOP3.LUT UR4, UR19, UR27, URZ, 0xc0, !UPT ;  /* 0x0000001b13047292 */ /* 0x000fe4000f8ec03f */
[----:B------:R-:W-:Y:S02]  /*2db80*/  ULOP3.LUT UR18, UR18, UR22, URZ, 0xc0, !UPT ;  /* 0x0000001612127292 */ /* 0x000fe4000f8ec03f */
[----:B------:R-:W-:-:S03]  /*2db90*/  UIMAD UR4, UR26, UR8, UR4 ;  /* 0x000000081a0472a4 */ /* 0x000fc6000f8e0204 */
[----:B------:R-:W-:Y:S02]  /*2dba0*/  @UP0 UIMAD UR23, UR28, UR21, UR7 ;  /* 0x000000151c1702a4 */ /* 0x000fe4000f8e0207 */
[----:B------:R-:W-:-:S03]  /*2dbb0*/  UIADD3 UR7, -UR8, URZ, URZ ;  /* 0x0000003f08077290 */ /* 0x000fc6000fffe13f */
[----:B------:R-:W-:Y:S01]  /*2dbc0*/  ULDC UR8, c[0x0][0x610] ;  /* 0x0001840000087ab9 */ /* 0x000fe20000000800 */
[----:B------:R-:W-:Y:S02]  /*2dbd0*/  UIMAD UR7, UR7, UR25, UR20 ;  /* 0x00000019070772a4 */ /* 0x000fe4000f8e0214 */
[----:B------:R-:W-:Y:S02]  /*2dbe0*/  UIMAD UR4, UR4, UR8, UR23 ;  /* 0x00000008040472a4 */ /* 0x000fe4000f8e0217 */
[----:B------:R-:W-:-:S04]  /*2dbf0*/  UIMAD UR7, UR7, UR6, UR18 ;  /* 0x00000006070772a4 */ /* 0x000fc8000f8e0212 */
[----:B------:R-:W-:Y:S02]  /*2dc00*/  USEL UR6, UR7, UR4, !UP0 ;  /* 0x0000000407067287 */ /* 0x000fe4000c000000 */
[----:B------:R-:W-:-:S04]  /*2dc10*/  USEL UR4, UR4, UR7, !UP0 ;  /* 0x0000000704047287 */ /* 0x000fc8000c000000 */
[----:B------:R-:W-:Y:S02]  /*2dc20*/  IMAD.U32 R2, RZ, RZ, UR6 ;  /* 0x00000006ff027e24 */ /* 0x000fe4000f8e00ff */
[----:B------:R-:W-:-:S07]  /*2dc30*/  IMAD.U32 R5, RZ, RZ, UR4 ;  /* 0x00000004ff057e24 */ /* 0x000fce000f8e00ff */
.L_x_1180:
[----:B------:R-:W-:-:S08]  /*2dc40*/  NOP ;  /* 0x0000000000007918 */ /* 0x000fd00000000000 */
[----:B0-----:R-:W0:-:S00]  /*2dc50*/  USETMAXREG.DEALLOC.CTAPOOL 0x18 ;  /* 0x00000018000079c8 */ /* 0x001e0000080e0500 */
[----:B------:R-:W-:-:S13]  /*2dc60*/  ISETP.NE.AND P0, PT, RZ, UR10, PT ;  /* 0x0000000aff007c0c */ /* 0x000fda000bf05270 */
[----:B------:R-:W-:Y:S05]  /*2dc70*/  @P0 EXIT ;  /* 0x000000000000094d */ /* 0x000fea0003800000 */
[----:B0-----:R-:W-:Y:S01]  /*2dc80*/  LOP3.LUT P0, RZ, R0, 0xff, RZ, 0xc0, !PT ;  /* 0x000000ff00ff7812 */ /* 0x001fe2000780c0ff */
[----:B------:R-:W-:Y:S02]  /*2dc90*/  IMAD.MOV.U32 R0, RZ, RZ, 0x1 ;  /* 0x00000001ff007424 */ /* 0x000fe400078e00ff */
[----:B------:R-:W-:-:S10]  /*2dca0*/  IMAD.MOV.U32 R7, RZ, RZ, RZ ;  /* 0x000000ffff077224 */ /* 0x000fd400078e00ff */
[----:B------:R-:W-:Y:S05]  /*2dcb0*/  @!P0 BRA `(.L_x_1183) ;  /* 0x0000000c005c8947 */ /* 0x000fea0003800000 */
[----:B------:R-:W0:Y:S01]  /*2dcc0*/  S2R R3, SR_TID.X ;  /* 0x0000000000037919 */ /* 0x000e220000002100 */
[----:B------:R-:W1:Y:S01]  /*2dcd0*/  LDC R0, c[0x0][0x28c] ;  /* 0x0000a300ff007b82 */ /* 0x000e620000000800 */
[----:B------:R-:W-:Y:S01]  /*2dce0*/  ULDC UR5, c[0x0][0x658] ;  /* 0x0001960000057ab9 */ /* 0x000fe20000000800 */
[----:B------:R-:W-:Y:S01]  /*2dcf0*/  UMOV UR7, 0xffffffff ;  /* 0xffffffff00077882 */ /* 0x000fe20000000000 */
[----:B------:R-:W-:Y:S01]  /*2dd00*/  ULDC UR6, c[0x0][0xc] ;  /* 0x0000030000067ab9 */ /* 0x000fe20000000800 */
[----:B------:R-:W-:Y:S01]  /*2dd10*/  USHF.L.U32 UR9, UR7, UR5, URZ ;  /* 0x0000000507097299 */ /* 0x000fe2000800063f */
[----:B------:R-:W-:Y:S01]  /*2dd20*/  BSSY B0, `(.L_x_1183) ;  /* 0x00000d0000007945 */ /* 0x000fe20003800000 */
[----:B------:R-:W-:Y:S01]  /*2dd30*/  UMOV UR8, 0x1 ;  /* 0x0000000100087882 */ /* 0x000fe20000000000 */
[----:B------:R-:W-:Y:S01]  /*2dd40*/  ULDC UR7, c[0x0][0x10] ;  /* 0x0000040000077ab9 */ /* 0x000fe20000000800 */
[----:B------:R-:W-:Y:S01]  /*2dd50*/  USHF.L.U32 UR5, UR8, UR5, URZ ;  /* 0x0000000508057299 */ /* 0x000fe2000800063f */
[----:B------:R-:W-:Y:S01]  /*2dd60*/  IMAD.MOV.U32 R8, RZ, RZ, 0x1 ;  /* 0x00000001ff087424 */ /* 0x000fe200078e00ff */
[----:B------:R-:W-:Y:S01]  /*2dd70*/  UIMAD.WIDE.U32 UR6, UR6, UR7, URZ ;  /* 0x00000007060672a5 */ /* 0x000fe2000f8e003f */
[----:B------:R-:W-:Y:S01]  /*2dd80*/  IMAD.MOV.U32 R7, RZ, RZ, RZ ;  /* 0x000000ffff077224 */ /* 0x000fe200078e00ff */
[----:B------:R-:W-:Y:S01]  /*2dd90*/  ULDC UR8, c[0x0][0x14] ;  /* 0x0000050000087ab9 */ /* 0x000fe20000000800 */
[----:B------:R-:W-:Y:S01]  /*2dda0*/  ULDC UR4, c[0x0][0x600] ;  /* 0x0001800000047ab9 */ /* 0x000fe20000000800 */
[----:B------:R-:W-:-:S02]  /*2ddb0*/  UIMAD.WIDE.U32 UR20, UR6, UR8, URZ ;  /* 0x00000008061472a5 */ /* 0x000fc4000f8e003f */
[----:B------:R-:W-:Y:S02]  /*2ddc0*/  UIMAD UR7, UR7, UR8, URZ ;  /* 0x00000008070772a4 */ /* 0x000fe4000f8e023f */
[----:B------:R-:W-:Y:S02]  /*2ddd0*/  ULOP3.LUT UR24, UR40, 0x2, URZ, 0xfc, !UPT ;  /* 0x0000000228187892 */ /* 0x000fe4000f8efc3f */
[----:B------:R-:W-:Y:S02]  /*2dde0*/  UIADD3 UR4, UR4, -0x1, URZ ;  /* 0xffffffff04047890 */ /* 0x000fe4000fffe03f */
[----:B------:R-:W-:Y:S01]  /*2ddf0*/  ULOP3.LUT UR6, URZ, UR9, URZ, 0x33, !UPT ;  /* 0x000000093f067292 */ /* 0x000fe2000f8e333f */
[----:B-1----:R-:W-:Y:S01]  /*2de00*/  VIADD R0, R0, 0xf ;  /* 0x0000000f00007836 */ /* 0x002fe20000000000 */
[----:B------:R-:W-:Y:S01]  /*2de10*/  UIADD3 UR7, UR21, UR7, URZ ;  /* 0x0000000715077290 */ /* 0x000fe2000fffe03f */
[----:B------:R-:W-:Y:S01]  /*2de20*/  ULDC.64 UR22, c[0x0][0x198] ;  /* 0x0000660000167ab9 */ /* 0x000fe20000000a00 */
[----:B0-----:R-:W-:-:S02]  /*2de30*/  LOP3.LUT P2, RZ, R3, 0x7f, RZ, 0xc0, !PT ;  /* 0x0000007f03ff7812 */ /* 0x001fc4000784c0ff */
[----:B------:R-:W-:Y:S02]  /*2de40*/  LOP3.LUT P0, RZ, R3, 0x1f, RZ, 0xc0, !PT ;  /* 0x0000001f03ff7812 */ /* 0x000fe4000780c0ff */
[----:B------:R-:W-:Y:S02]  /*2de50*/  SHF.R.S32.HI R3, RZ, 0x1f, R0 ;  /* 0x0000001fff037819 */ /* 0x000fe40000011400 */
[----:B------:R-:W-:Y:S02]  /*2de60*/  PLOP3.LUT P0, PT, P0, P2, PT, 0x8a, 0x0 ;  /* 0x000000000000781c */ /* 0x000fe40000705172 */
[----:B------:R-:W-:Y:S01]  /*2de70*/  LEA.HI R3, R3, R0, RZ, 0x4 ;  /* 0x0000000003037211 */ /* 0x000fe200078f20ff */
[----:B------:R-:W-:-:S03]  /*2de80*/  IMAD.MOV.U32 R0, RZ, RZ, 0x1 ;  /* 0x00000001ff007424 */ /* 0x000fc600078e00ff */
[----:B------:R-:W-:-:S05]  /*2de90*/  SHF.R.S32.HI R6, RZ, 0x4, R3 ;  /* 0x00000004ff067819 */ /* 0x000fca0000011403 */
[----:B------:R-:W-:-:S07]  /*2dea0*/  VIADD R11, R6, 0x1 ;  /* 0x00000001060b7836 */ /* 0x000fce0000000000 */
.L_x_1195:
[----:B------:R-:W-:-:S03]  /*2deb0*/  UMOV UR8, 0xffffffff ;  /* 0xffffffff00087882 */ /* 0x000fc60000000000 */
[----:B------:R-:W-:Y:S05]  /*2dec0*/  BRA.DIV UR8, `(.L_x_1184) ;  /* 0x00000012087c7947 */ /* 0x000fea000b800000 */
[----:B------:R-:W-:-:S13]  /*2ded0*/  ELECT P6, URZ, PT ;  /* 0x00000000003f782f */ /* 0x000fda00038c0000 */
.L_x_1211:
[----:B------:R-:W0:Y:S01]  /*2dee0*/  LDC R3, c[0x0][0x28c] ;  /* 0x0000a300ff037b82 */ /* 0x000e220000000800 */
[----:B------:R-:W-:Y:S01]  /*2def0*/  BSSY B1, `(.L_x_1185) ;  /* 0x0000036000017945 */ /* 0x000fe20003800000 */
[----:B0-----:R-:W-:-:S13]  /*2df00*/  ISETP.LT.OR P6, PT, R3, 0x1, !P6 ;  /* 0x000000010300780c */ /* 0x001fda00077c1670 */
[----:B------:R-:W-:Y:S05]  /*2df10*/  @P6 BRA `(.L_x_1186) ;  /* 0x0000000000cc6947 */ /* 0x000fea0003800000 */
[----:B------:R-:W-:Y:S02]  /*2df20*/  IMAD R2, R2, 0x180, RZ ;  /* 0x0000018002027824 */ /* 0x000fe400078e02ff */
[----:B------:R-:W-:Y:S02]  /*2df30*/  IMAD R5, R5, 0x180, RZ ;  /* 0x0000018005057824 */ /* 0x000fe400078e02ff */
[----:B------:R-:W-:Y:S02]  /*2df40*/  IMAD.MOV.U32 R14, RZ, RZ, RZ ;  /* 0x000000ffff0e7224 */ /* 0x000fe400078e00ff */
[----:B------:R-:W-:Y:S02]  /*2df50*/  IMAD.MOV.U32 R4, RZ, RZ, R11 ;  /* 0x000000ffff047224 */ /* 0x000fe400078e000b */
[----:B------:R-:W-:Y:S02]  /*2df60*/  IMAD.MOV.U32 R3, RZ, RZ, R0 ;  /* 0x000000ffff037224 */ /* 0x000fe400078e0000 */
[----:B------:R-:W-:-:S07]  /*2df70*/  IMAD.MOV.U32 R9, RZ, RZ, R7 ;  /* 0x000000ffff097224 */ /* 0x000fce00078e0007 */
.L_x_1190:
[----:B------:R-:W0:Y:S01]  /*2df80*/  S2R R13, SR_CgaCtaId ;  /* 0x00000000000d7919 */ /* 0x000e220000008800 */
[----:B------:R-:W-:-:S04]  /*2df90*/  MOV R12, 0x400 ;  /* 0x00000400000c7802 */ /* 0x000fc80000000f00 */
[----:B0-----:R-:W-:Y:S02]  /*2dfa0*/  LEA R16, R13, R12, 0x18 ;  /* 0x0000000c0d107211 */ /* 0x001fe400078ec0ff */
[----:B------:R-:W-:Y:S01]  /*2dfb0*/  SHF.L.U32 R12, R3, 0x1f, RZ ;  /* 0x0000001f030c7819 */ /* 0x000fe200000006ff */
[----:B------:R-:W0:Y:S02]  /*2dfc0*/  @!P2 LDC R13, c[0x0][0x500] ;  /* 0x00014000ff0dab82 */ /* 0x000e240000000800 */
[----:B------:R-:W-:-:S04]  /*2dfd0*/  IMAD R15, R9, 0x8, R16 ;  /* 0x00000008090f7824 */ /* 0x000fc800078e0210 */
[----:B------:R-:W1:Y:S02]  /*2dfe0*/  SYNCS.PHASECHK.TRANS64.TRYWAIT P1, [R15+URZ+0x48], R12 ;  /* 0x0000480c0f0075a7 */ /* 0x000e64000802017f */
[----:B-1----:R-:W-:Y:S05]  /*2dff0*/  @!P1 BRA `(.L_x_1187) ;  /* 0x0000001000509947 */ /* 0x002fea0003800000 */
.L_x_1212:
[----:B------:R-:W-:Y:S01]  /*2e000*/  UPRMT UR8, UR24, 0x9910, URZ ;  /* 0x0000991018087896 */ /* 0x000fe2000800003f */
[----:B0-----:R0:W-:Y:S03]  /*2e010*/  @!P2 SYNCS.ARRIVE.TRANS64 RZ, [R15+URZ], R13 ;  /* 0x0000000d0fffa9a7 */ /* 0x0011e6000800003f */
[----:B------:R-:W-:-:S06]  /*2e020*/  UISETP.NE.AND UP0, UPT, UR8, 0x2, UPT ;  /* 0x000000020800788c */ /* 0x000fcc000bf05270 */
[----:B------:R-:W-:-:S13]  /*2e030*/  PLOP3.LUT P1, PT, PT, PT, UP0, 0x80, 0x0 ;  /* 0x000000000000781c */ /* 0x000fda0003f2f008 */
[----:B0-----:R-:W-:Y:S05]  /*2e040*/  @P1 BRA `(.L_x_1188) ;  /* 0x0000000000041947 */ /* 0x001fea0003800000 */
[----:B------:R-:W-:Y:S01]  /*2e050*/  BPT.TRAP 0x1 ;  /* 0x000000040000795c */ /* 0x000fe20000300000 */
.L_x_1188:
[----:B------:R-:W-:Y:S05]  /*2e060*/  @P0 BRA `(.L_x_1189) ;  /* 0x0000000000040947 */ /* 0x000fea0003800000 */
[----:B------:R-:W-:Y:S01]  /*2e070*/  BPT.TRAP 0x1 ;  /* 0x000000040000795c */ /* 0x000fe20000300000 */
.L_x_1189:
[----:B------:R-:W-:Y:S01]  /*2e080*/  IMAD R16, R9, 0x3000, R16 ;  /* 0x0000300009107824 */ /* 0x000fe200078e0210 */
[----:B------:R-:W-:Y:S01]  /*2e090*/  R2UR UR9, R15 ;  /* 0x000000000f0972ca */ /* 0x000fe200000e0000 */
[----:B------:R-:W-:Y:S01]  /*2e0a0*/  VIADD R4, R4, 0xffffffff ;  /* 0xffffffff04047836 */ /* 0x000fe20000000000 */
[----:B------:R-:W-:Y:S01]  /*2e0b0*/  UIADD3 UR14, UP0, UR22, 0xf0, URZ ;  /* 0x000000f0160e7890 */ /* 0x000fe2000ff1e03f */
[----:B------:R-:W-:Y:S01]  /*2e0c0*/  R2UR UR11, R5 ;  /* 0x00000000050b72ca */ /* 0x000fe200000e0000 */
[----:B------:R-:W-:Y:S01]  /*2e0d0*/  UIADD3 UR26, UP1, UR22, 0x1f0, URZ ;  /* 0x000001f0161a7890 */ /* 0x000fe2000ff3e03f */
[----:B------:R-:W-:Y:S01]  /*2e0e0*/  R2UR UR8, R16 ;  /* 0x00000000100872ca */ /* 0x000fe200000e0000 */
[----:B------:R-:W-:Y:S01]  /*2e0f0*/  UIADD3.X UR15, URZ, UR23, URZ, UP0, !UPT ;  /* 0x000000173f0f7290 */ /* 0x000fe200087fe43f */
[----:B------:R-:W-:Y:S01]  /*2e100*/  R2UR UR10, R14 ;  /* 0x000000000e0a72ca */ /* 0x000fe200000e0000 */
[----:B------:R-:W-:Y:S01]  /*2e110*/  VIADD R9, R9, 0x1 ;  /* 0x0000000109097836 */ /* 0x000fe20000000000 */
[----:B------:R-:W-:Y:S01]  /*2e120*/  R2UR UR12, R10 ;  /* 0x000000000a0c72ca */ /* 0x000fe200000e0000 */
[----:B------:R-:W-:Y:S01]  /*2e130*/  UIADD3.X UR27, URZ, UR23, URZ, UP1, !UPT ;  /* 0x000000173f1b7290 */ /* 0x000fe20008ffe43f */
[----:B------:R-:W-:Y:S01]  /*2e140*/  R2UR UR19, R2 ;  /* 0x00000000021372ca */ /* 0x000fe200000e0000 */
[----:B------:R-:W-:Y:S01]  /*2e150*/  UMOV UR16, 0x0 ;  /* 0x0000000000107882 */ /* 0x000fe20000000000 */
[----:B------:R-:W-:Y:S01]  /*2e160*/  ISETP.GT.AND P3, PT, R4, 0x1, PT ;  /* 0x000000010400780c */ /* 0x000fe20003f64270 */
[----:B------:R-:W-:Y:S01]  /*2e170*/  UMOV UR17, 0x10000000 ;  /* 0x1000000000117882 */ /* 0x000fe20000000000 */
[----:B------:R-:W-:Y:S01]  /*2e180*/  ISETP.NE.AND P1, PT, R9, 0x9, PT ;  /* 0x000000090900780c */ /* 0x000fe20003f25270 */
[----:B------:R-:W-:-:S02]  /*2e190*/  VIADD R14, R14, 0x10 ;  /* 0x000000100e0e7836 */ /* 0x000fc40000000000 */
[----:B------:R-:W-:Y:S01]  /*2e1a0*/  UIADD3 UR13, UR8, 0x180, URZ ;  /* 0x00000180080d7890 */ /* 0x000fe2000fffe03f */
[----:B-1----:R-:W-:Y:S01]  /*2e1b0*/  SEL R12, RZ, 0x1, P1 ;  /* 0x00000001ff0c7807 */ /* 0x002fe20000800000 */
[----:B------:R-:W-:Y:S01]  /*2e1c0*/  UIADD3 UR18, UR8, 0x1b180, URZ ;  /* 0x0001b18008127890 */ /* 0x000fe2000fffe03f */
[----:B------:R-:W-:Y:S02]  /*2e1d0*/  SEL R9, R9, RZ, P1 ;  /* 0x000000ff09097207 */ /* 0x000fe40000800000 */
[----:B------:R-:W-:Y:S02]  /*2e1e0*/  LOP3.LUT R3, R3, R12, RZ, 0x3c, !PT ;  /* 0x0000000c03037212 */ /* 0x000fe400078e3cff */
[----:B------:R-:W-:Y:S02]  /*2e1f0*/  UMOV UR8, UR13 ;  /* 0x0000000d00087c82 */ /* 0x000fe40008000000 */
[----:B------:R0:W-:Y:S02]  /*2e200*/  UTMALDG.3D [UR8], [UR14], desc[UR16] ;  /* 0x000010080e0075b4 */ /* 0x0001e40008011000 */
[----:B0-----:R-:W-:Y:S01]  /*2e210*/  UMOV UR8, UR18 ;  /* 0x0000001200087c82 */ /* 0x001fe20008000000 */
[----:B------:R-:W-:-:S02]  /*2e220*/  UMOV UR11, UR19 ;  /* 0x00000013000b7c82 */ /* 0x000fc40008000000 */
[----:B------:R0:W-:Y:S02]  /*2e230*/  UTMALDG.3D [UR8], [UR26], desc[UR16] ;  /* 0x000010081a0075b4 */ /* 0x0001e40008011000 */
[----:B0-----:R-:W-:Y:S05]  /*2e240*/  @P3 BRA `(.L_x_1190) ;  /* 0xfffffffc004c3947 */ /* 0x001fea000383ffff */
.L_x_1186:
[----:B------:R-:W-:Y:S05]  /*2e250*/  BSYNC B1 ;  /* 0x0000000000017941 */ /* 0x000fea0003800000 */
.L_x_1185:
[----:B------:R-:W2:Y:S01]  /*2e260*/  LDL.LU R16, [R1+0x600] ;  /* 0x0006000001107983 */ /* 0x000ea20000300800 */
[----:B------:R-:W-:Y:S01]  /*2e270*/  LOP3.LUT P1, RZ, R8, 0xff, RZ, 0xc0, !PT ;  /* 0x000000ff08ff7812 */ /* 0x000fe2000782c0ff */
[C---:B------:R-:W-:Y:S01]  /*2e280*/  IMAD.IADD R4, R6.reuse, 0x1, R7 ;  /* 0x0000000106047824 */ /* 0x040fe200078e0207 */
[----:B------:R-:W-:Y:S01]  /*2e290*/  ULDC.64 UR8, c[0x0][0x650] ;  /* 0x0001940000087ab9 */ /* 0x000fe20000000a00 */
[----:B------:R-:W3:Y:S01]  /*2e2a0*/  LDL.LU R15, [R1+0x604] ;  /* 0x00060400010f7983 */ /* 0x000ee20000300800 */
[----:B------:R-:W-:Y:S01]  /*2e2b0*/  ISETP.GE.U32.AND P3, PT, R6, 0x9, PT ;  /* 0x000000090600780c */ /* 0x000fe20003f66070 */
[----:B------:R-:W-:Y:S01]  /*2e2c0*/  BSSY B1, `(.L_x_1191) ;  /* 0x0000073000017945 */ /* 0x000fe20003800000 */
[----:B------:R-:W-:Y:S01]  /*2e2d0*/  IMAD.MOV.U32 R10, RZ, RZ, -0x1 ;  /* 0xffffffffff0a7424 */ /* 0x000fe200078e00ff */
[----:B------:R-:W-:-:S06]  /*2e2e0*/  PRMT R8, RZ, 0x7610, R8 ;  /* 0x00007610ff087816 */ /* 0x000fcc0000000008 */
[----:B------:R-:W0:Y:S01]  /*2e2f0*/  @P1 S2R R3, SR_CgaCtaId ;  /* 0x0000000000031919 */ /* 0x000e220000008800 */
[----:B------:R-:W-:-:S04]  /*2e300*/  @P1 MOV R2, 0x400 ;  /* 0x0000040000021802 */ /* 0x000fc80000000f00 */
[----:B0-----:R-:W-:-:S04]  /*2e310*/  @P1 LEA R2, R3, R2, 0x18 ;  /* 0x0000000203021211 */ /* 0x001fc800078ec0ff */
[----:B------:R0:W-:Y:S01]  /*2e320*/  @P1 SYNCS.ARRIVE.TRANS64.A1T0 RZ, [R2+URZ+0xa8], RZ ;  /* 0x0000a8ff02ff19a7 */ /* 0x0001e2000810003f */
[----:B------:R-:W-:-:S04]  /*2e330*/  ISETP.GT.U32.AND P1, PT, R4, 0x8, PT ;  /* 0x000000080400780c */ /* 0x000fc80003f24070 */
[----:B------:R-:W-:Y:S01]  /*2e340*/  ISETP.LT.U32.AND P1, PT, R6, 0x9, P1 ;  /* 0x000000090600780c */ /* 0x000fe20000f21070 */
[----:B0-----:R-:W-:-:S04]  /*2e350*/  IMAD.WIDE.U32 R2, R4, 0x38e38e39, RZ ;  /* 0x38e38e3904027825 */ /* 0x001fc800078e00ff */
[----:B------:R-:W-:Y:S01]  /*2e360*/  IMAD.MOV.U32 R2, RZ, RZ, -0x1 ;  /* 0xffffffffff027424 */ /* 0x000fe200078e00ff */
[----:B------:R-:W-:Y:S02]  /*2e370*/  SHF.R.U32.HI R5, RZ, 0x1, R3 ;  /* 0x00000001ff057819 */ /* 0x000fe40000011603 */
[----:B------:R-:W-:-:S03]  /*2e380*/  SEL R3, RZ, 0x1, !P1 ;  /* 0x00000001ff037807 */ /* 0x000fc60004800000 */
[----:B------:R-:W-:Y:S01]  /*2e390*/  IMAD R7, R5, -0x9, R4 ;  /* 0xfffffff705077824 */ /* 0x000fe200078e0204 */
[----:B------:R-:W-:Y:S02]  /*2e3a0*/  LOP3.LUT R0, R0, R3, RZ, 0x3c, !PT ;  /* 0x0000000300007212 */ /* 0x000fe400078e3cff */
[----:B------:R-:W-:Y:S02]  /*2e3b0*/  PRMT R3, RZ, 0x7610, R3 ;  /* 0x00007610ff037816 */ /* 0x000fe40000000003 */
[----:B------:R-:W-:Y:S01]  /*2e3c0*/  @P3 LOP3.LUT R0, R0, 0x1, R5, 0x78, !PT ;  /* 0x0000000100003812 */ /* 0x000fe200078e7805 */
[----:B------:R-:W-:Y:S01]  /*2e3d0*/  IMAD.MOV.U32 R5, RZ, RZ, -0x1 ;  /* 0xffffffffff057424 */ /* 0x000fe200078e00ff */
[----:B---3--:R-:W-:-:S04]  /*2e3e0*/  IADD3 R15, P1, R15, UR20, RZ ;  /* 0x000000140f0f7c10 */ /* 0x008fc8000ff3e0ff */
[----:B--2---:R-:W-:Y:S01]  /*2e3f0*/  IADD3.X R16, R16, UR7, RZ, P1, !PT ;  /* 0x0000000710107c10 */ /* 0x004fe20008ffe4ff */
[----:B------:R0:W-:Y:S01]  /*2e400*/  STL [R1+0x604], R15 ;  /* 0x0006040f01007387 */ /* 0x0001e20000100800 */
[----:B------:R-:W-:-:S03]  /*2e410*/  ISETP.GE.U32.AND P1, PT, R15, UR8, PT ;  /* 0x000000080f007c0c */ /* 0x000fc6000bf26070 */
[----:B------:R0:W-:Y:S01]  /*2e420*/  STL [R1+0x600], R16 ;  /* 0x0006001001007387 */ /* 0x0001e20000100800 */
[----:B------:R-:W-:-:S13]  /*2e430*/  ISETP.GE.U32.AND.EX P1, PT, R16, UR9, PT, P1 ;  /* 0x0000000910007c0c */ /* 0x000fda000bf26110 */
[----:B0-----:R-:W-:Y:S05]  /*2e440*/  @P1 BRA `(.L_x_1192) ;  /* 0x0000000400681947 */ /* 0x001fea0003800000 */
[----:B------:R-:W0:Y:S01]  /*2e450*/  S2UR UR8, SR_CTAID.X ;  /* 0x00000000000879c3 */ /* 0x000e220000002500 */
[----:B------:R-:W-:Y:S01]  /*2e460*/  ULDC.64 UR10, c[0x0][0x628] ;  /* 0x00018a00000a7ab9 */ /* 0x000fe20000000a00 */
[----:B------:R-:W-:Y:S01]  /*2e470*/  ULDC UR9, c[0x0][0x150] ;  /* 0x0000540000097ab9 */ /* 0x000fe20000000800 */
[----:B------:R-:W-:Y:S01]  /*2e480*/  ISETP.NE.U32.AND P1, PT, RZ, UR10, PT ;  /* 0x0000000aff007c0c */ /* 0x000fe2000bf25070 */
[----:B------:R-:W-:Y:S01]  /*2e490*/  ULDC UR12, c[0x0][0x630] ;  /* 0x00018c00000c7ab9 */ /* 0x000fe20000000800 */
[----:B------:R-:W-:Y:S01]  /*2e4a0*/  ULDC UR14, c[0x0][0x154] ;  /* 0x00005500000e7ab9 */ /* 0x000fe20000000800 */
[----:B------:R-:W-:Y:S01]  /*2e4b0*/  IMAD.MOV.U32 R3, RZ, RZ, R16 ;  /* 0x000000ffff037224 */ /* 0x000fe200078e0010 */
[----:B------:R-:W-:Y:S01]  /*2e4c0*/  ISETP.NE.AND.EX P1, PT, RZ, UR11, PT, P1 ;  /* 0x0000000bff007c0c */ /* 0x000fe2000bf25310 */
[----:B------:R-:W1:Y:S01]  /*2e4d0*/  S2UR UR13, SR_CTAID.Y ;  /* 0x00000000000d79c3 */ /* 0x000e620000002600 */
[----:B0-----:R-:W-:-:S05]  /*2e4e0*/  I2FP.F32.U32 R2, UR8 ;  /* 0x0000000800027c45 */ /* 0x001fca0008201000 */
[----:B------:R-:W-:Y:S01]  /*2e4f0*/  FMUL R9, R2, UR9 ;  /* 0x0000000902097c20 */ /* 0x000fe20008400000 */
[----:B------:R-:W-:Y:S01]  /*2e500*/  IMAD.MOV.U32 R2, RZ, RZ, R15 ;  /* 0x000000ffff027224 */ /* 0x000fe200078e000f */
[----:B-1----:R-:W-:-:S04]  /*2e510*/  I2FP.F32.U32 R12, UR13 ;  /* 0x0000000d000c7c45 */ /* 0x002fc80008201000 */
[----:B------:R-:W0:Y:S01]  /*2e520*/  F2I.U32.TRUNC.NTZ R9, R9 ;  /* 0x0000000900097305 */ /* 0x000e22000020f000 */
[----:B------:R-:W-:Y:S05]  /*2e530*/  @!P1 BRA `(.L_x_1193) ;  /* 0x0000000000289947 */ /* 0x000fea0003800000 */
[----:B------:R-:W-:Y:S02]  /*2e540*/  ULDC UR9, c[0x0][0x634] ;  /* 0x00018d0000097ab9 */ /* 0x000fe40000000800 */
[----:B------:R-:W-:-:S05]  /*2e550*/  IADD3 R3, P1, R15, UR9, RZ ;  /* 0x000000090f037c10 */ /* 0x000fca000ff3e0ff */
[----:B------:R-:W-:-:S04]  /*2e560*/  IMAD.X R13, RZ, RZ, R16, P1 ;  /* 0x000000ffff0d7224 */ /* 0x000fc800008e0610 */
[----:B------:R-:W-:-:S04]  /*2e570*/  IMAD.WIDE.U32 R4, R13, UR10, RZ ;  /* 0x0000000a0d047c25 */ /* 0x000fc8000f8e00ff */
[----:B------:R-:W-:-:S04]  /*2e580*/  IMAD.WIDE.U32 R4, P1, R3, UR11, R4 ;  /* 0x0000000b03047c25 */ /* 0x000fc8000f820004 */
[----:B------:R-:W-:-:S04]  /*2e590*/  IMAD.WIDE.U32 R2, R3, UR10, RZ ;  /* 0x0000000a03027c25 */ /* 0x000fc8000f8e00ff */
[----:B------:R-:W-:Y:S01]  /*2e5a0*/  IMAD.MOV.U32 R2, RZ, RZ, R5 ;  /* 0x000000ffff027224 */ /* 0x000fe200078e0005 */
[----:B------:R-:W-:Y:S01]  /*2e5b0*/  IADD3 RZ, P3, R3, R4, RZ ;  /* 0x0000000403ff7210 */ /* 0x000fe20007f7e0ff */
[----:B------:R-:W-:-:S04]  /*2e5c0*/  IMAD.X R3, RZ, RZ, RZ, P1 ;  /* 0x000000ffff037224 */ /* 0x000fc800008e06ff */
[----:B------:R-:W-:-:S08]  /*2e5d0*/  IMAD.WIDE.U32.X R2, R13, UR11, R2, P3 ;  /* 0x0000000b0d027c25 */ /* 0x000fd000098e0402 */
.L_x_1193:
[--C-:B------:R-:W-:Y:S01]  /*2e5e0*/  SHF.R.U64 R10, R2, UR12, R3.reuse ;  /* 0x0000000c020a7c19 */ /* 0x100fe20008001203 */
[----:B------:R-:W-:Y:S01]  /*2e5f0*/  ULDC.64 UR10, c[0x0][0x620] ;  /* 0x00018800000a7ab9 */ /* 0x000fe20000000a00 */
[----:B------:R-:W-:Y:S01]  /*2e600*/  SHF.R.U32.HI R2, RZ, UR12, R3 ;  /* 0x0000000cff027c19 */ /* 0x000fe20008011603 */
[----:B------:R-:W-:Y:S01]  /*2e610*/  IMAD.MOV.U32 R3, RZ, RZ, R16 ;  /* 0x000000ffff037224 */ /* 0x000fe200078e0010 */
[----:B------:R-:W-:Y:S01]  /*2e620*/  IADD3 R13, P1, RZ, -R10, RZ ;  /* 0x8000000aff0d7210 */ /* 0x000fe20007f3e0ff */
[----:B------:R-:W-:Y:S01]  /*2e630*/  FMUL R12, R12, UR14 ;  /* 0x0000000e0c0c7c20 */ /* 0x000fe20008400000 */
[----:B------:R-:W-:Y:S01]  /*2e640*/  ULDC.64 UR14, c[0x0][0x640] ;  /* 0x00019000000e7ab9 */ /* 0x000fe20000000a00 */
[----:B0-----:R-:W-:Y:S02]  /*2e650*/  R2UR UR9, R9 ;  /* 0x00000000090972ca */ /* 0x001fe400000e0000 */
[----:B------:R-:W-:Y:S01]  /*2e660*/  IMAD.X R2, RZ, RZ, ~R2, P1 ;  /* 0x000000ffff027224 */ /* 0x000fe200008e0e02 */
[----:B------:R-:W-:Y:S01]  /*2e670*/  ISETP.NE.U32.AND P1, PT, RZ, UR14, PT ;  /* 0x0000000eff007c0c */ /* 0x000fe2000bf25070 */
[----:B------:R-:W0:Y:S02]  /*2e680*/  F2I.U32.TRUNC.NTZ R12, R12 ;  /* 0x0000000c000c7305 */ /* 0x000e24000020f000 */
[----:B------:R-:W-:Y:S01]  /*2e690*/  IMAD R2, R2, UR10, RZ ;  /* 0x0000000a02027c24 */ /* 0x000fe2000f8e02ff */
[----:B------:R-:W-:-:S03]  /*2e6a0*/  ISETP.NE.AND.EX P1, PT, RZ, UR15, PT, P1 ;  /* 0x0000000fff007c0c */ /* 0x000fc6000bf25310 */
[----:B------:R-:W-:Y:S02]  /*2e6b0*/  IMAD R5, R13, UR11, R2 ;  /* 0x0000000b0d057c24 */ /* 0x000fe4000f8e0202 */
[----:B------:R-:W-:-:S04]  /*2e6c0*/  IMAD.MOV.U32 R2, RZ, RZ, R15 ;  /* 0x000000ffff027224 */ /* 0x000fc800078e000f */
[----:B------:R-:W-:Y:S01]  /*2e6d0*/  IMAD.WIDE.U32 R2, R13, UR10, R2 ;  /* 0x0000000a0d027c25 */ /* 0x000fe2000f8e0002 */
[----:B------:R-:W-:Y:S01]  /*2e6e0*/  ULDC UR10, c[0x0][0x618] ;  /* 0x00018600000a7ab9 */ /* 0x000fe20000000800 */
[----:B0-----:R-:W-:Y:S02]  /*2e6f0*/  R2UR UR11, R12 ;  /* 0x000000000c0b72ca */ /* 0x001fe400000e0000 */
[----:B------:R-:W-:-:S05]  /*2e700*/  IMAD.IADD R3, R3, 0x1, R5 ;  /* 0x0000000103037824 */ /* 0x000fca00078e0205 */
[--C-:B------:R-:W-:Y:S02]  /*2e710*/  SHF.R.U64 R9, R2, UR10, R3.reuse ;  /* 0x0000000a02097c19 */ /* 0x100fe40008001203 */
[----:B------:R-:W-:Y:S01]  /*2e720*/  SHF.R.U32.HI R2, RZ, UR10, R3 ;  /* 0x0000000aff027c19 */ /* 0x000fe20008011603 */
[----:B------:R-:W-:-:S03]  /*2e730*/  ULDC UR10, c[0x0][0x608] ;  /* 0x00018200000a7ab9 */ /* 0x000fc60000000800 */
[--C-:B------:R-:W-:Y:S02]  /*2e740*/  SHF.R.U64 R13, R9, UR10, R2.reuse ;  /* 0x0000000a090d7c19 */ /* 0x100fe40008001202 */
[----:B------:R-:W-:Y:S01]  /*2e750*/  SHF.R.U32.HI R2, RZ, UR10, R2 ;  /* 0x0000000aff027c19 */ /* 0x000fe20008011602 */
[----:B------:R-:W-:-:S03]  /*2e760*/  ULDC UR10, c[0x0][0x658] ;  /* 0x00019600000a7ab9 */ /* 0x000fc60000000800 */
[--C-:B------:R-:W-:Y:S02]  /*2e770*/  SHF.R.U64 R12, R13, UR10, R2.reuse ;  /* 0x0000000a0d0c7c19 */ /* 0x100fe40008001202 */
[----:B------:R-:W-:-:S03]  /*2e780*/  SHF.R.U32.HI R15, RZ, UR10, R2 ;  /* 0x0000000aff0f7c19 */ /* 0x000fc60008011602 */
[----:B------:R-:W-:Y:S02]  /*2e790*/  IMAD.MOV.U32 R2, RZ, RZ, R12 ;  /* 0x000000ffff027224 */ /* 0x000fe400078e000c */
[----:B------:R-:W-:Y:S01]  /*2e7a0*/  IMAD.MOV.U32 R3, RZ, RZ, R15 ;  /* 0x000000ffff037224 */ /* 0x000fe200078e000f */
[----:B------:R-:W-:Y:S06]  /*2e7b0*/  @!P1 BRA `(.L_x_1194) ;  /* 0x0000000000289947 */ /* 0x000fec0003800000 */
        /* <DEDUP_REMOVED lines=10> */
.L_x_1194:
[----:B------:R-:W-:Y:S01]  /*2e860*/  ULDC UR10, c[0x0][0x648] ;  /* 0x00019200000a7ab9 */ /* 0x000fe20000000800 */
[----:B------:R-:W-:Y:S01]  /*2e870*/  UISETP.NE.AND UP0, UPT, UR46, URZ, UPT ;  /* 0x0000003f2e00728c */ /* 0x000fe2000bf05270 */
[----:B------:R-:W-:Y:S01]  /*2e880*/  SHF.R.U64 R2, R2, UR10, R3 ;  /* 0x0000000a02027c19 */ /* 0x000fe20008001203 */
[----:B------:R-:W-:Y:S01]  /*2e890*/  ULDC UR10, c[0x0][0x638] ;  /* 0x00018e00000a7ab9 */ /* 0x000fe20000000800 */
[----:B------:R-:W-:Y:S01]  /*2e8a0*/  UIADD3 UR11, -UR11, URZ, URZ ;  /* 0x0000003f0b0b7290 */ /* 0x000fe2000fffe13f */
[----:B------:R-:W-:Y:S02]  /*2e8b0*/  LOP3.LUT R13, R13, UR6, RZ, 0xc0, !PT ;  /* 0x000000060d0d7c12 */ /* 0x000fe4000f8ec0ff */
[----:B------:R-:W-:Y:S01]  /*2e8c0*/  IMAD.MOV R3, RZ, RZ, -R2 ;  /* 0x000000ffff037224 */ /* 0x000fe200078e0a02 */
[----:B------:R-:W-:Y:S02]  /*2e8d0*/  LOP3.LUT R9, R9, UR4, RZ, 0xc0, !PT ;  /* 0x0000000409097c12 */ /* 0x000fe4000f8ec0ff */
[----:B------:R-:W-:Y:S01]  /*2e8e0*/  IMAD R5, R2, UR5, R13 ;  /* 0x0000000502057c24 */ /* 0x000fe2000f8e020d */
[----:B------:R-:W-:Y:S01]  /*2e8f0*/  PLOP3.LUT P1, PT, PT, PT, UP0, 0x40, 0x0 ;  /* 0x000000000000781c */ /* 0x000fe20003f2e808 */
[----:B------:R-:W-:Y:S01]  /*2e900*/  IMAD R12, R3, UR10, R12 ;  /* 0x0000000a030c7c24 */ /* 0x000fe2000f8e020c */
[----:B------:R-:W-:Y:S01]  /*2e910*/  UIADD3 UR10, -UR9, URZ, URZ ;  /* 0x0000003f090a7290 */ /* 0x000fe2000fffe13f */
[----:B------:R-:W-:Y:S01]  /*2e920*/  PLOP3.LUT P3, PT, PT, PT, UP0, 0x40, 0x0 ;  /* 0x000000000000781c */ /* 0x000fe20003f6e808 */
[----:B------:R-:W-:Y:S01]  /*2e930*/  IMAD.MOV.U32 R3, RZ, RZ, 0x1 ;  /* 0x00000001ff037424 */ /* 0x000fe200078e00ff */
[----:B------:R-:W-:-:S02]  /*2e940*/  ULDC UR9, c[0x0][0x144] ;  /* 0x0000510000097ab9 */ /* 0x000fc40000000800 */
[----:B------:R-:W-:-:S03]  /*2e950*/  UIMAD UR8, UR9, UR10, UR8 ;  /* 0x0000000a090872a4 */ /* 0x000fc6000f8e0208 */
[----:B------:R-:W-:Y:S02]  /*2e960*/  ULDC UR9, c[0x0][0x148] ;  /* 0x0000520000097ab9 */ /* 0x000fe40000000800 */
[----:B------:R-:W-:-:S03]  /*2e970*/  @UP0 UIMAD UR8, UR9, UR11, UR13 ;  /* 0x0000000b090802a4 */ /* 0x000fc6000f8e020d */
[----:B------:R-:W-:Y:S02]  /*2e980*/  ULDC UR9, c[0x0][0x600] ;  /* 0x0001800000097ab9 */ /* 0x000fe40000000800 */
[----:B------:R-:W-:Y:S02]  /*2e990*/  IMAD R12, R12, UR9, R9 ;  /* 0x000000090c0c7c24 */ /* 0x000fe4000f8e0209 */
[----:B------:R-:W-:Y:S01]  /*2e9a0*/  IMAD.U32 R2, RZ, RZ, UR8 ;  /* 0x00000008ff027e24 */ /* 0x000fe2000f8e00ff */
[----:B------:R-:W-:-:S03]  /*2e9b0*/  ULDC UR8, c[0x0][0x610] ;  /* 0x0001840000087ab9 */ /* 0x000fc60000000800 */
[----:B------:R-:W-:-:S05]  /*2e9c0*/  IMAD R5, R5, UR8, R2 ;  /* 0x0000000805057c24 */ /* 0x000fca000f8e0202 */
[----:B------:R-:W-:Y:S02]  /*2e9d0*/  SEL R2, R12, R5, P1 ;  /* 0x000000050c027207 */ /* 0x000fe40000800000 */
[----:B------:R-:W-:-:S07]  /*2e9e0*/  SEL R5, R5, R12, P3 ;  /* 0x0000000c05057207 */ /* 0x000fce0001800000 */
.L_x_1192:
[----:B------:R-:W-:Y:S05]  /*2e9f0*/  BSYNC B1 ;  /* 0x0000000000017941 */ /* 0x000fea0003800000 */
.L_x_1191:
[----:B------:R-:W-:-:S13]  /*2ea00*/  LOP3.LUT P1, RZ, R3, 0xff, RZ, 0xc0, !PT ;  /* 0x000000ff03ff7812 */ /* 0x000fda000782c0ff */
[----:B------:R-:W-:Y:S05]  /*2ea10*/  @P1 BRA `(.L_x_1195) ;  /* 0xfffffff400241947 */ /* 0x000fea000383ffff */
[----:B------:R-:W-:Y:S05]  /*2ea20*/  BSYNC B0 ;  /* 0x0000000000007941 */ /* 0x000fea0003800000 */
.L_x_1183:
[----:B------:R-:W-:-:S03]  /*2ea30*/  UMOV UR8, 0xffffffff ;  /* 0xffffffff00087882 */ /* 0x000fc60000000000 */
[----:B------:R-:W-:Y:S05]  /*2ea40*/  BRA.DIV UR8, `(.L_x_1196) ;  /* 0x0000000608d07947 */ /* 0x000fea000b800000 */
[----:B------:R-:W-:-:S13]  /*2ea50*/  ELECT P6, URZ, PT ;  /* 0x00000000003f782f */ /* 0x000fda00038c0000 */
.L_x_1215:
[----:B------:R-:W-:Y:S04]  /*2ea60*/  BSSY B0, `(.L_x_1197) ;  /* 0x0000059000007945 */ /* 0x000fe80003800000 */
[----:B------:R-:W-:Y:S05]  /*2ea70*/  @!P6 BRA `(.L_x_1198) ;  /* 0x00000004005ce947 */ /* 0x000fea0003800000 */
[----:B------:R-:W-:-:S04]  /*2ea80*/  ULOP3.LUT UR8, UR40, 0x2, URZ, 0xfc, !UPT ;  /* 0x0000000228087892 */ /* 0x000fc8000f8efc3f */
[----:B------:R-:W-:-:S06]  /*2ea90*/  UISETP.NE.AND UP0, UPT, UR8, 0x3, UPT ;  /* 0x000000030800788c */ /* 0x000fcc000bf05270 */
[----:B------:R-:W-:-:S13]  /*2eaa0*/  PLOP3.LUT P0, PT, PT, PT, UP0, 0x80, 0x0 ;  /* 0x000000000000781c */ /* 0x000fda0003f0f008 */
[----:B------:R-:W-:Y:S05]  /*2eab0*/  @!P0 BRA `(.L_x_1199) ;  /* 0x0000000000048947 */ /* 0x000fea0003800000 */
[----:B------:R-:W-:Y:S01]  /*2eac0*/  BPT.TRAP 0x1 ;  /* 0x000000040000795c */ /* 0x000fe20000300000 */
.L_x_1199:
[----:B------:R-:W0:Y:S01]  /*2ead0*/  S2R R3, SR_CgaCtaId ;  /* 0x0000000000037919 */ /* 0x000e220000008800 */
[----:B------:R-:W-:-:S04]  /*2eae0*/  MOV R2, 0x400 ;  /* 0x0000040000027802 */ /* 0x000fc80000000f00 */
[----:B0-----:R-:W-:Y:S02]  /*2eaf0*/  LEA R2, R3, R2, 0x18 ;  /* 0x0000000203027211 */ /* 0x001fe400078ec0ff */
[----:B------:R-:W-:-:S03]  /*2eb00*/  SHF.L.U32 R3, R0, 0x1f, RZ ;  /* 0x0000001f00037819 */ /* 0x000fc600000006ff */
[----:B------:R-:W-:-:S04]  /*2eb10*/  VIADD R2, R2, 0x48 ;  /* 0x0000004802027836 */ /* 0x000fc80000000000 */
[----:B------:R-:W-:-:S04]  /*2eb20*/  IMAD R4, R7, 0x8, R2 ;  /* 0x0000000807047824 */ /* 0x000fc800078e0202 */
[----:B------:R-:W0:Y:S02]  /*2eb30*/  SYNCS.PHASECHK.TRANS64.TRYWAIT P0, [R4+URZ], R3 ;  /* 0x00000003040075a7 */ /* 0x000e24000800017f */
[----:B0-----:R-:W-:Y:S05]  /*2eb40*/  @!P0 BRA `(.L_x_1200) ;  /* 0x0000000400b08947 */ /* 0x001fea0003800000 */
.L_x_1216:
[----:B------:R-:W-:-:S05]  /*2eb50*/  VIADD R7, R7, 0x1 ;  /* 0x0000000107077836 */ /* 0x000fca0000000000 */
[----:B------:R-:W-:-:S04]  /*2eb60*/  ISETP.NE.AND P0, PT, R7, 0x9, PT ;  /* 0x000000090700780c */ /* 0x000fc80003f05270 */
[----:B0-----:R-:W-:Y:S02]  /*2eb70*/  SEL R3, RZ, 0x1, P0 ;  /* 0x00000001ff037807 */ /* 0x001fe40000000000 */
[----:B------:R-:W-:Y:S02]  /*2eb80*/  SEL R7, R7, RZ, P0 ;  /* 0x000000ff07077207 */ /* 0x000fe40000000000 */
[----:B------:R-:W-:-:S03]  /*2eb90*/  LOP3.LUT R4, R0, R3, RZ, 0x3c, !PT ;  /* 0x0000000300047212 */ /* 0x000fc600078e3cff */
[----:B------:R-:W-:Y:S01]  /*2eba0*/  IMAD R3, R7, 0x8, R2 ;  /* 0x0000000807037824 */ /* 0x000fe200078e0202 */
[----:B------:R-:W-:-:S04]  /*2ebb0*/  SHF.L.U32 R0, R4, 0x1f, RZ ;  /* 0x0000001f04007819 */ /* 0x000fc800000006ff */
[----:B------:R-:W0:Y:S02]  /*2ebc0*/  SYNCS.PHASECHK.TRANS64.TRYWAIT P0, [R3+URZ], R0 ;  /* 0x00000000030075a7 */ /* 0x000e24000800017f */
[----:B0-----:R-:W-:Y:S05]  /*2ebd0*/  @!P0 BRA `(.L_x_1201) ;  /* 0x0000000400a08947 */ /* 0x001fea0003800000 */
.L_x_1217:
[----:B0-----:R-:W-:-:S05]  /*2ebe0*/  VIADD R0, R7, 0x1 ;  /* 0x0000000107007836 */ /* 0x001fca0000000000 */
[----:B------:R-:W-:-:S04]  /*2ebf0*/  ISETP.NE.AND P0, PT, R0, 0x9, PT ;  /* 0x000000090000780c */ /* 0x000fc80003f05270 */
[----:B------:R-:W-:Y:S02]  /*2ec00*/  SEL R3, RZ, 0x1, P0 ;  /* 0x00000001ff037807 */ /* 0x000fe40000000000 */
[----:B------:R-:W-:Y:S02]  /*2ec10*/  SEL R5, R0, RZ, P0 ;  /* 0x000000ff00057207 */ /* 0x000fe40000000000 */
[----:B------:R-:W-:-:S03]  /*2ec20*/  LOP3.LUT R4, R4, R3, RZ, 0x3c, !PT ;  /* 0x0000000304047212 */ /* 0x000fc600078e3cff */
[----:B------:R-:W-:Y:S01]  /*2ec30*/  IMAD R3, R5, 0x8, R2 ;  /* 0x0000000805037824 */ /* 0x000fe200078e0202 */
[----:B------:R-:W-:-:S04]  /*2ec40*/  SHF.L.U32 R0, R4, 0x1f, RZ ;  /* 0x0000001f04007819 */ /* 0x000fc800000006ff */
[----:B------:R-:W0:Y:S02]  /*2ec50*/  SYNCS.PHASECHK.TRANS64.TRYWAIT P0, [R3+URZ], R0 ;  /* 0x00000000030075a7 */ /* 0x000e24000800017f */
[----:B0-----:R-:W-:Y:S05]  /*2ec60*/  @!P0 BRA `(.L_x_1202) ;  /* 0x0000000400908947 */ /* 0x001fea0003800000 */
.L_x_1218:
        /* <DEDUP_REMOVED lines=9> */
.L_x_1219:
        /* <DEDUP_REMOVED lines=9> */
.L_x_1220:
        /* <DEDUP_REMOVED lines=9> */
.L_x_1221:
        /* <DEDUP_REMOVED lines=9> */
.L_x_1222:
        /* <DEDUP_REMOVED lines=9> */
.L_x_1223:
[----:B0-----:R-:W-:-:S05]  /*2ef40*/  VIADD R0, R5, 0x1 ;  /* 0x0000000105007836 */ /* 0x001fca0000000000 */
[----:B------:R-:W-:-:S04]  /*2ef50*/  ISETP.NE.AND P0, PT, R0, 0x9, PT ;  /* 0x000000090000780c */ /* 0x000fc80003f05270 */
[----:B------:R-:W-:Y:S02]  /*2ef60*/  SEL R4, RZ, 0x1, P0 ;  /* 0x00000001ff047807 */ /* 0x000fe40000000000 */
[----:B------:R-:W-:Y:S02]  /*2ef70*/  SEL R3, R0, RZ, P0 ;  /* 0x000000ff00037207 */ /* 0x000fe40000000000 */
[----:B------:R-:W-:-:S03]  /*2ef80*/  LOP3.LUT R0, R7, R4, RZ, 0x3c, !PT ;  /* 0x0000000407007212 */ /* 0x000fc600078e3cff */
[----:B------:R-:W-:Y:S01]  /*2ef90*/  IMAD R3, R3, 0x8, R2 ;  /* 0x0000000803037824 */ /* 0x000fe200078e0202 */
[----:B------:R-:W-:-:S07]  /*2efa0*/  SHF.L.U32 R0, R0, 0x1f, RZ ;  /* 0x0000001f00007819 */ /* 0x000fce00000006ff */
.L_x_1208:
[----:B0-----:R0:W1:Y:S02]  /*2efb0*/  SYNCS.PHASECHK.TRANS64.TRYWAIT P0, [R3+URZ], R0 ;  /* 0x00000000030075a7 */ /* 0x001064000800017f */
[----:B-1----:R-:W-:Y:S05]  /*2efc0*/  @!P0 NANOSLEEP.SYNCS 0x989680 ;  /* 0x009896800000895d */ /* 0x002fea0003900000 */
[----:B------:R-:W1:Y:S02]  /*2efd0*/  @!P0 SYNCS.PHASECHK.TRANS64 P0, [R3+URZ], R0 ;  /* 0x00000000030085a7 */ /* 0x000e64000800007f */
[----:B-1----:R-:W-:Y:S05]  /*2efe0*/  @!P0 BRA `(.L_x_1208) ;  /* 0xfffffffc00f08947 */ /* 0x002fea000383ffff */
.L_x_1198:
[----:B------:R-:W-:Y:S05]  /*2eff0*/  BSYNC B0 ;  /* 0x0000000000007941 */ /* 0x000fea0003800000 */
.L_x_1197:
[----:B------:R-:W-:Y:S05]  /*2f000*/  EXIT ;  /* 0x000000000000794d */ /* 0x000fea0003800000 */
.L_x_18:
[----:B-1----:R1:W4:Y:S02]  /*2f010*/  SYNCS.PHASECHK.TRANS64.TRYWAIT P1, [R3+URZ], R0 ;  /* 0x00000000030075a7 */ /* 0x002324000802017f */
[----:B----4-:R-:W-:Y:S05]  /*2f020*/  @!P1 NANOSLEEP.SYNCS 0x989680 ;  /* 0x009896800000995d */ /* 0x010fea0003900000 */
[----:B------:R-:W4:Y:S02]  /*2f030*/  @!P1 SYNCS.PHASECHK.TRANS64 P1, [R3+URZ], R0 ;  /* 0x00000000030095a7 */ /* 0x000f24000802007f */
[----:B----4-:R-:W-:Y:S05]  /*2f040*/  @!P1 BRA `(.L_x_18) ;  /* 0xfffffffc00f09947 */ /* 0x010fea000383ffff */
[----:B------:R-:W-:Y:S05]  /*2f050*/  BRA `(.L_x_17) ;  /* 0xfffffd2400247947 */ /* 0x000fea000383ffff */
.L_x_23:
[----:B-1----:R-:W-:-:S04]  /*2f060*/  IMAD.U32 R6, RZ, RZ, UR4 ;  /* 0x00000004ff067e24 */ /* 0x002fc8000f8e00ff */
[----:B------:R1:W2:Y:S03]  /*2f070*/  SYNCS.PHASECHK.TRANS64.TRYWAIT P1, [R6+URZ], R4 ;  /* 0x00000004060075a7 */ /* 0x0002a6000802017f */
[----:B--2---:R-:W-:Y:S05]  /*2f080*/  @!P1 NANOSLEEP.SYNCS 0x989680 ;  /* 0x009896800000995d */ /* 0x004fea0003900000 */
[----:B------:R-:W2:Y:S02]  /*2f090*/  @!P1 SYNCS.PHASECHK.TRANS64 P1, [R6+URZ], R4 ;  /* 0x00000004060095a7 */ /* 0x000ea4000802007f */
[----:B--2---:R-:W-:Y:S05]  /*2f0a0*/  @!P1 BRA `(.L_x_23) ;  /* 0xfffffffc00ec9947 */ /* 0x004fea000383ffff */
[----:B------:R-:W-:Y:S05]  /*2f0b0*/  BRA `(.L_x_22) ;  /* 0xfffffd3400107947 */ /* 0x000fea000383ffff */
.L_x_1184:
[----:B------:R-:W-:Y:S01]  /*2f0c0*/  BSSY B1, `(.L_x_1209) ;  /* 0x0000006000017945 */ /* 0x000fe20003800000 */
[----:B------:R-:W-:-:S07]  /*2f0d0*/  IMAD.MOV.U32 R15, RZ, RZ, -0x1 ;  /* 0xffffffffff0f7424 */ /* 0x000fce00078e00ff */
[----:B------:R-:W-:Y:S05]  /*2f0e0*/  WARPSYNC.COLLECTIVE R15, `(.L_x_1210) ;  /* 0x000000000f0c7348 */ /* 0x000fea0003c00000 */
[----:B------:R-:W-:Y:S02]  /*2f0f0*/  ELECT P6, UR62, PT ;  /* 0x00000000003e782f */ /* 0x000fe400038c0000 */
[----:B------:R-:W-:Y:S01]  /*2f100*/  MOV R14, UR62 ;  /* 0x0000003e000e7c02 */ /* 0x000fe20008000f00 */
[----:B------:R-:W-:Y:S10]  /*2f110*/  ENDCOLLECTIVE ;  /* 0x000000000000791b */ /* 0x000ff40003800000 */
.L_x_1210:
[----:B------:R-:W-:Y:S05]  /*2f120*/  BSYNC B1 ;  /* 0x0000000000017941 */ /* 0x000fea0003800000 */
.L_x_1209:
[----:B------:R-:W-:Y:S05]  /*2f130*/  BRA `(.L_x_1211) ;  /* 0xffffffec00687947 */ /* 0x000fea000383ffff */
.L_x_1187:
[----:B-1----:R1:W2:Y:S02]  /*2f140*/  SYNCS.PHASECHK.TRANS64.TRYWAIT P1, [R15+URZ+0x48], R12 ;  /* 0x0000480c0f0075a7 */ /* 0x0022a4000802017f */
[----:B--2---:R-:W-:Y:S05]  /*2f150*/  @!P1 NANOSLEEP.SYNCS 0x989680 ;  /* 0x009896800000995d */ /* 0x004fea0003900000 */
[----:B------:R-:W2:Y:S02]  /*2f160*/  @!P1 SYNCS.PHASECHK.TRANS64 P1, [R15+URZ+0x48], R12 ;  /* 0x0000480c0f0095a7 */ /* 0x000ea4000802007f */
[----:B--2---:R-:W-:Y:S05]  /*2f170*/  @!P1 BRA `(.L_x_1187) ;  /* 0xfffffffc00f09947 */ /* 0x004fea000383ffff */
[----:B------:R-:W-:Y:S05]  /*2f180*/  BRA `(.L_x_1212) ;  /* 0xffffffec009c7947 */ /* 0x000fea000383ffff */
.L_x_1196:
[----:B------:R-:W-:Y:S01]  /*2f190*/  BSSY B0, `(.L_x_1213) ;  /* 0x0000006000007945 */ /* 0x000fe20003800000 */
[----:B------:R-:W-:-:S07]  /*2f1a0*/  IMAD.MOV.U32 R15, RZ, RZ, -0x1 ;  /* 0xffffffffff0f7424 */ /* 0x000fce00078e00ff */
[----:B------:R-:W-:Y:S05]  /*2f1b0*/  WARPSYNC.COLLECTIVE R15, `(.L_x_1214) ;  /* 0x000000000f0c7348 */ /* 0x000fea0003c00000 */
[----:B------:R-:W-:Y:S02]  /*2f1c0*/  ELECT P6, UR62, PT ;  /* 0x00000000003e782f */ /* 0x000fe400038c0000 */
[----:B------:R-:W-:Y:S01]  /*2f1d0*/  MOV R14, UR62 ;  /* 0x0000003e000e7c02 */ /* 0x000fe20008000f00 */
[----:B------:R-:W-:Y:S10]  /*2f1e0*/  ENDCOLLECTIVE ;  /* 0x000000000000791b */ /* 0x000ff40003800000 */
.L_x_1214:
[----:B------:R-:W-:Y:S05]  /*2f1f0*/  BSYNC B0 ;  /* 0x0000000000007941 */ /* 0x000fea0003800000 */
.L_x_1213:
[----:B------:R-:W-:Y:S05]  /*2f200*/  BRA `(.L_x_1215) ;  /* 0xfffffff800147947 */ /* 0x000fea000383ffff */
.L_x_1200:
[----:B0-----:R0:W1:Y:S02]  /*2f210*/  SYNCS.PHASECHK.TRANS64.TRYWAIT P0, [R4+URZ], R3 ;  /* 0x00000003040075a7 */ /* 0x001064000800017f */
[----:B-1----:R-:W-:Y:S05]  /*2f220*/  @!P0 NANOSLEEP.SYNCS 0x989680 ;  /* 0x009896800000895d */ /* 0x002fea0003900000 */
[----:B------:R-:W1:Y:S02]  /*2f230*/  @!P0 SYNCS.PHASECHK.TRANS64 P0, [R4+URZ], R3 ;  /* 0x00000003040085a7 */ /* 0x000e64000800007f */
[----:B-1----:R-:W-:Y:S05]  /*2f240*/  @!P0 BRA `(.L_x_1200) ;  /* 0xfffffffc00f08947 */ /* 0x002fea000383ffff */
[----:B------:R-:W-:Y:S05]  /*2f250*/  BRA `(.L_x_1216) ;  /* 0xfffffff8003c7947 */ /* 0x000fea000383ffff */
.L_x_1201:
[----:B0-----:R0:W1:Y:S02]  /*2f260*/  SYNCS.PHASECHK.TRANS64.TRYWAIT P0, [R3+URZ], R0 ;  /* 0x00000000030075a7 */ /* 0x001064000800017f */
[----:B-1----:R-:W-:Y:S05]  /*2f270*/  @!P0 NANOSLEEP.SYNCS 0x989680 ;  /* 0x009896800000895d */ /* 0x002fea0003900000 */
[----:B------:R-:W1:Y:S02]  /*2f280*/  @!P0 SYNCS.PHASECHK.TRANS64 P0, [R3+URZ], R0 ;  /* 0x00000000030085a7 */ /* 0x000e64000800007f */
[----:B-1----:R-:W-:Y:S05]  /*2f290*/  @!P0 BRA `(.L_x_1201) ;  /* 0xfffffffc00f08947 */ /* 0x002fea000383ffff */
[----:B------:R-:W-:Y:S05]  /*2f2a0*/  BRA `(.L_x_1217) ;  /* 0xfffffff8004c7947 */ /* 0x000fea000383ffff */
.L_x_1202:
[----:B0-----:R0:W1:Y:S02]  /*2f2b0*/  SYNCS.PHASECHK.TRANS64.TRYWAIT P0, [R3+URZ], R0 ;  /* 0x00000000030075a7 */ /* 0x001064000800017f */
[----:B-1----:R-:W-:Y:S05]  /*2f2c0*/  @!P0 NANOSLEEP.SYNCS 0x989680 ;  /* 0x009896800000895d */ /* 0x002fea0003900000 */
[----:B------:R-:W1:Y:S02]  /*2f2d0*/  @!P0 SYNCS.PHASECHK.TRANS64 P0, [R3+URZ], R0 ;  /* 0x00000000030085a7 */ /* 0x000e64000800007f */
[----:B-1----:R-:W-:Y:S05]  /*2f2e0*/  @!P0 BRA `(.L_x_1202) ;  /* 0xfffffffc00f08947 */ /* 0x002fea000383ffff */
[----:B------:R-:W-:Y:S05]  /*2f2f0*/  BRA `(.L_x_1218) ;  /* 0xfffffff8005c7947 */ /* 0x000fea000383ffff */
.L_x_1203:
[----:B0-----:R0:W1:Y:S02]  /*2f300*/  SYNCS.PHASECHK.TRANS64.TRYWAIT P0, [R3+URZ], R0 ;  /* 0x00000000030075a7 */ /* 0x001064000800017f */
[----:B-1----:R-:W-:Y:S05]  /*2f310*/  @!P0 NANOSLEEP.SYNCS 0x989680 ;  /* 0x009896800000895d */ /* 0x002fea0003900000 */
[----:B------:R-:W1:Y:S02]  /*2f320*/  @!P0 SYNCS.PHASECHK.TRANS64 P0, [R3+URZ], R0 ;  /* 0x00000000030085a7 */ /* 0x000e64000800007f */
[----:B-1----:R-:W-:Y:S05]  /*2f330*/  @!P0 BRA `(.L_x_1203) ;  /* 0xfffffffc00f08947 */ /* 0x002fea000383ffff */
[----:B------:R-:W-:Y:S05]  /*2f340*/  BRA `(.L_x_1219) ;  /* 0xfffffff8006c7947 */ /* 0x000fea000383ffff */
.L_x_1204:
[----:B0-----:R0:W1:Y:S02]  /*2f350*/  SYNCS.PHASECHK.TRANS64.TRYWAIT P0, [R3+URZ], R0 ;  /* 0x00000000030075a7 */ /* 0x001064000800017f */
[----:B-1----:R-:W-:Y:S05]  /*2f360*/  @!P0 NANOSLEEP.SYNCS 0x989680 ;  /* 0x009896800000895d */ /* 0x002fea0003900000 */
[----:B------:R-:W1:Y:S02]  /*2f370*/  @!P0 SYNCS.PHASECHK.TRANS64 P0, [R3+URZ], R0 ;  /* 0x00000000030085a7 */ /* 0x000e64000800007f */
[----:B-1----:R-:W-:Y:S05]  /*2f380*/  @!P0 BRA `(.L_x_1204) ;  /* 0xfffffffc00f08947 */ /* 0x002fea000383ffff */
[----:B------:R-:W-:Y:S05]  /*2f390*/  BRA `(.L_x_1220) ;  /* 0xfffffff8007c7947 */ /* 0x000fea000383ffff */
.L_x_1205:
[----:B0-----:R0:W1:Y:S02]  /*2f3a0*/  SYNCS.PHASECHK.TRANS64.TRYWAIT P0, [R3+URZ], R0 ;  /* 0x00000000030075a7 */ /* 0x001064000800017f */
[----:B-1----:R-:W-:Y:S05]  /*2f3b0*/  @!P0 NANOSLEEP.SYNCS 0x989680 ;  /* 0x009896800000895d */ /* 0x002fea0003900000 */
[----:B------:R-:W1:Y:S02]  /*2f3c0*/  @!P0 SYNCS.PHASECHK.TRANS64 P0, [R3+URZ], R0 ;  /* 0x00000000030085a7 */ /* 0x000e64000800007f */
[----:B-1----:R-:W-:Y:S05]  /*2f3d0*/  @!P0 BRA `(.L_x_1205) ;  /* 0xfffffffc00f08947 */ /* 0x002fea000383ffff */
[----:B------:R-:W-:Y:S05]  /*2f3e0*/  BRA `(.L_x_1221) ;  /* 0xfffffff8008c7947 */ /* 0x000fea000383ffff */
.L_x_1206:
[----:B0-----:R0:W1:Y:S02]  /*2f3f0*/  SYNCS.PHASECHK.TRANS64.TRYWAIT P0, [R3+URZ], R0 ;  /* 0x00000000030075a7 */ /* 0x001064000800017f */
[----:B-1----:R-:W-:Y:S05]  /*2f400*/  @!P0 NANOSLEEP.SYNCS 0x989680 ;  /* 0x009896800000895d */ /* 0x002fea0003900000 */
[----:B------:R-:W1:Y:S02]  /*2f410*/  @!P0 SYNCS.PHASECHK.TRANS64 P0, [R3+URZ], R0 ;  /* 0x00000000030085a7 */ /* 0x000e64000800007f */
[----:B-1----:R-:W-:Y:S05]  /*2f420*/  @!P0 BRA `(.L_x_1206) ;  /* 0xfffffffc00f08947 */ /* 0x002fea000383ffff */
[----:B------:R-:W-:Y:S05]  /*2f430*/  BRA `(.L_x_1222) ;  /* 0xfffffff8009c7947 */ /* 0x000fea000383ffff */
.L_x_1207:
[----:B0-----:R0:W1:Y:S02]  /*2f440*/  SYNCS.PHASECHK.TRANS64.TRYWAIT P0, [R3+URZ], R0 ;  /* 0x00000000030075a7 */ /* 0x001064000800017f */
[----:B-1----:R-:W-:Y:S05]  /*2f450*/  @!P0 NANOSLEEP.SYNCS 0x989680 ;  /* 0x009896800000895d */ /* 0x002fea0003900000 */
[----:B------:R-:W1:Y:S02]  /*2f460*/  @!P0 SYNCS.PHASECHK.TRANS64 P0, [R3+URZ], R0 ;  /* 0x00000000030085a7 */ /* 0x000e64000800007f */
[----:B-1----:R-:W-:Y:S05]  /*2f470*/  @!P0 BRA `(.L_x_1207) ;  /* 0xfffffffc00f08947 */ /* 0x002fea000383ffff */
[----:B------:R-:W-:Y:S05]  /*2f480*/  BRA `(.L_x_1223) ;  /* 0xfffffff800ac7947 */ /* 0x000fea000383ffff */
.L_x_1224:
[----:B------:R-:W-:-:S00]  /*2f490*/  BRA `(.L_x_1224) ;  /* 0xfffffffc00fc7947 */ /* 0x000fc0000383ffff */
[----:B------:R-:W-:-:S00]  /*2f4a0*/  NOP ;  /* 0x0000000000007918 */ /* 0x000fc00000000000 */
        /* <DEDUP_REMOVED lines=13> */
.L_x_1225:


//--------------------- .nv.global.init           --------------------------
	.section	.nv.global.init,"aw",@progbits
.nv.global.init:
	.type		$str$22,@object
	.size		$str$22,($str$23 - $str$22)
$str$22:
        /*0000*/ 	.byte	0x6b, 0x5f, 0x74, 0x69, 0x6c, 0x65, 0x5f, 0x63, 0x6f, 0x75, 0x6e, 0x74, 0x20, 0x3e, 0x3d, 0x20
        /*0010*/ 	.byte	0x31, 0x00
	.type		$str$23,@object
	.size		$str$23,(__unnamed_1 - $str$23)
$str$23:
        /*0012*/ 	.byte	0x2f, 0x74, 0x6d, 0x70, 0x2f, 0x63, 0x75, 0x74, 0x6c, 0x61, 0x73, 0x73, 0x5f, 0x73, 0x77, 0x65
        /*0022*/ 	.byte	0x65, 0x70, 0x5f, 0x73, 0x72, 0x63, 0x2f, 0x69, 0x6e, 0x63, 0x6c, 0x75, 0x64, 0x65, 0x2f, 0x63
        /*0032*/ 	.byte	0x75, 0x74, 0x6c, 0x61, 0x73, 0x73, 0x2f, 0x67, 0x65, 0x6d, 0x6d, 0x2f, 0x63, 0x6f, 0x6c, 0x6c
        /*0042*/ 	.byte	0x65, 0x63, 0x74, 0x69, 0x76, 0x65, 0x2f, 0x73, 0x6d, 0x39, 0x30, 0x5f, 0x6d, 0x6d, 0x61, 0x5f
        /*0052*/ 	.byte	0x74, 0x6d, 0x61, 0x5f, 0x67, 0x6d, 0x6d, 0x61, 0x5f, 0x73, 0x73, 0x5f, 0x77, 0x61, 0x72, 0x70
        /*0062*/ 	.byte	0x73, 0x70, 0x65, 0x63, 0x69, 0x61, 0x6c, 0x69, 0x7a, 0x65, 0x64, 0x2e, 0x68, 0x70, 0x70, 0x00
	.type		__unnamed_1,@object
	.size		__unnamed_1,(.L_0 - __unnamed_1)
__unnamed_1:
        /* <DEDUP_REMOVED lines=181> */
        /*0bc2*/ 	.byte	0x64, 0x65, 0x6e, 0x74, 0x69, 0x74, 0x79, 0x5d, 0x00
.L_0:


//--------------------- .nv.shared._ZN7cutlass13device_kernelINS_4gemm6kernel13GemmUniversalIN4cute5tupleIJiiiiEEENS1_10collective13CollectiveMmaINS1_34MainloopSm90TmaGmmaWarpSpecializedILi9ENS5_IJNS4_1CILi1EEESB_SB_EEENS1_35KernelTmaWarpSpecializedCooperativeEEENS5_IJNSA_ILi384EEESF_NSA_ILi16EEEEEENS_10bfloat16_tENS5_IJlSB_lEEESI_SJ_NS4_8TiledMMAINS4_8MMA_AtomIJNS4_4SM904GMMA28MMA_64x192x16_F32BF16BF16_SSILNSN_5MajorE0ELSP_0ELNSN_7ScaleInE1ELSQ_1EEEEEENS4_6LayoutINS5_IJNSA_ILi2EEESB_SB_EEENS5_IJSB_NSA_ILi0EEESW_EEEEENS5_IJNS4_10UnderscoreESZ_SZ_EEEEENS4_13SM90_TMA_LOADENS4_14ComposedLayoutINS4_7SwizzleILi1ELi4ELi3EEENS4_18smem_ptr_flag_bitsILi16EEENST_INS5_IJNSA_ILi8EEESG_EEENS5_IJSG_SB_EEEEEEEvNS4_8identityES12_S1C_vS1D_EENS_8epilogue10collective6detail29Sm90TmaWarpSpecializedAdapterINS1G_15DefaultEpilogueISI_SJ_SJ_NS1F_6thread17LinearCombinationISI_Li1EffLNS1K_9ScaleType4KindE0ELNS_15FloatRoundStyleE2ESI_EENS1_15EpilogueDefaultEEEEEvvEEEEvNT_6ParamsE --------------------------
	.section	.nv.shared._ZN7cutlass13device_kernelINS_4gemm6kernel13GemmUniversalIN4cute5tupleIJiiiiEEENS1_10collective13CollectiveMmaINS1_34MainloopSm90TmaGmmaWarpSpecializedILi9ENS5_IJNS4_1CILi1EEESB_SB_EEENS1_35KernelTmaWarpSpecializedCooperativeEEENS5_IJNSA_ILi384EEESF_NSA_ILi16EEEEEENS_10bfloat16_tENS5_IJlSB_lEEESI_SJ_NS4_8TiledMMAINS4_8MMA_AtomIJNS4_4SM904GMMA28MMA_64x192x16_F32BF16BF16_SSILNSN_5MajorE0ELSP_0ELNSN_7ScaleInE1ELSQ_1EEEEEENS4_6LayoutINS5_IJNSA_ILi2EEESB_SB_EEENS5_IJSB_NSA_ILi0EEESW_EEEEENS5_IJNS4_10UnderscoreESZ_SZ_EEEEENS4_13SM90_TMA_LOADENS4_14ComposedLayoutINS4_7SwizzleILi1ELi4ELi3EEENS4_18smem_ptr_flag_bitsILi16EEENST_INS5_IJNSA_ILi8EEESG_EEENS5_IJSG_SB_EEEEEEEvNS4_8identityES12_S1C_vS1D_EENS_8epilogue10collective6detail29Sm90TmaWarpSpecializedAdapterINS1G_15DefaultEpilogueISI_SJ_SJ_NS1F_6thread17LinearCombinationISI_Li1EffLNS1K_9ScaleType4KindE0ELNS_15FloatRoundStyleE2ESI_EENS1_15EpilogueDefaultEEEEEvvEEEEvNT_6ParamsE,"aw",@nobits
	.sectionflags	@""
	.align	16
	.zero		1024


//--------------------- .nv.shared.reserved.0     --------------------------
	.section	.nv.shared.reserved.0,"aw",@nobits
	.weak		__nv_reservedSMEM_offset_0_alias
	.size		__nv_reservedSMEM_offset_0_alias, 0, 0
	.other		__nv_reservedSMEM_offset_0_alias,@"STO_CUDA_RESERVED_SHARED STV_DEFAULT"
__nv_reservedSMEM_offset_0_alias:
	.zero		0


//--------------------- .nv.global                --------------------------
	.section	.nv.global,"aw",@nobits
.nv.global:
	.type		_ZN40_INTERNAL_6fadd67b_4_k_cu_d95968c1_122094cute1_E,@object
	.size		_ZN40_INTERNAL_6fadd67b_4_k_cu_d95968c1_122094cute1_E,(_ZN40_INTERNAL_6fadd67b_4_k_cu_d95968c1_122094cuda3std3__45__cpo6cbeginE - _ZN40_INTERNAL_6fadd67b_4_k_cu_d95968c1_122094cute1_E)
_ZN40_INTERNAL_6fadd67b_4_k_cu_d95968c1_122094cute1_E:
	.zero		1
	.type		_ZN40_INTERNAL_6fadd67b_4_k_cu_d95968c1_122094cuda3std3__45__cpo6cbeginE,@object
	.size		_ZN40_INTERNAL_6fadd67b_4_k_cu_d95968c1_122094cuda3std3__45__cpo6cbeginE,(_ZN40_INTERNAL_6fadd67b_4_k_cu_d95968c1_122094cuda3std3__48in_placeE - _ZN40_INTERNAL_6fadd67b_4_k_cu_d95968c1_122094cuda3std3__45__cpo6cbeginE)
_ZN40_INTERNAL_6fadd67b_4_k_cu_d95968c1_122094cuda3std3__45__cpo6cbeginE:
	.zero		1
	.type		_ZN40_INTERNAL_6fadd67b_4_k_cu_d95968c1_122094cuda3std3__48in_placeE,@object
	.size		_ZN40_INTERNAL_6fadd67b_4_k_cu_d95968c1_122094cuda3std3__48in_placeE,(_ZN40_INTERNAL_6fadd67b_4_k_cu_d95968c1_122094cuda3std6ranges3__45__cpo9iter_moveE - _ZN40_INTERNAL_6fadd67b_4_k_cu_d95968c1_122094cuda3std3__48in_placeE)
_ZN40_INTERNAL_6fadd67b_4_k_cu_d95968c1_122094cuda3std3__48in_placeE:
	.zero		1
	.type		_ZN40_INTERNAL_6fadd67b_4_k_cu_d95968c1_122094cuda3std6ranges3__45__cpo9iter_moveE,@object
	.size		_ZN40_INTERNAL_6fadd67b_4_k_cu_d95968c1_122094cuda3std6ranges3__45__cpo9iter_moveE,(_ZN40_INTERNAL_6fadd67b_4_k_cu_d95968c1_122094cuda3std3__45__cpo5beginE - _ZN40_INTERNAL_6fadd67b_4_k_cu_d95968c1_122094cuda3std6ranges3__45__cpo9iter_moveE)
_ZN40_INTERNAL_6fadd67b_4_k_cu_d95968c1_122094cuda3std6ranges3__45__cpo9iter_moveE:
	.zero		1
	.type		_ZN40_INTERNAL_6fadd67b_4_k_cu_d95968c1_122094cuda3std3__45__cpo5beginE,@object
	.size		_ZN40_INTERNAL_6fadd67b_4_k_cu_d95968c1_122094cuda3std3__45__cpo5beginE,(_ZN40_INTERNAL_6fadd67b_4_k_cu_d95968c1_122094cuda3std3__442_GLOBAL__N__6fadd67b_4_k_cu_d95968c1_122096ignoreE - _ZN40_INTERNAL_6fadd67b_4_k_cu_d95968c1_122094cuda3std3__45__cpo5beginE)
_ZN40_INTERNAL_6fadd67b_4_k_cu_d95968c1_122094cuda3std3__45__cpo5beginE:
	.zero		1
	.type		_ZN40_INTERNAL_6fadd67b_4_k_cu_d95968c1_122094cuda3std3__442_GLOBAL__N__6fadd67b_4_k_cu_d95968c1_122096ignoreE,@object
	.size		_ZN40_INTERNAL_6fadd67b_4_k_cu_d95968c1_122094cuda3std3__442_GLOBAL__N__6fadd67b_4_k_cu_d95968c1_122096ignoreE,(_ZN40_INTERNAL_6fadd67b_4_k_cu_d95968c1_122094cute7productE - _ZN40_INTERNAL_6fadd67b_4_k_cu_d95968c1_122094cuda3std3__442_GLOBAL__N__6fadd67b_4_k_cu_d95968c1_122096ignoreE)
_ZN40_INTERNAL_6fadd67b_4_k_cu_d95968c1_122094cuda3std3__442_GLOBAL__N__6fadd67b_4_k_cu_d95968c1_122096ignoreE:
	.zero		1
	.type		_ZN40_INTERNAL_6fadd67b_4_k_cu_d95968c1_122094cute7productE,@object
	.size		_ZN40_INTERNAL_6fadd67b_4_k_cu_d95968c1_122094cute7productE,(_ZN40_INTERNAL_6fadd67b_4_k_cu_d95968c1_122094cuda3std3__45__cpo3endE - _ZN40_INTERNAL_6fadd67b_4_k_cu_d95968c1_122094cute7productE)
_ZN40_INTERNAL_6fadd67b_4_k_cu_d95968c1_122094cute7productE:
	.zero		1
	.type		_ZN40_INTERNAL_6fadd67b_4_k_cu_d95968c1_122094cuda3std3__45__cpo3endE,@object
	.size		_ZN40_INTERNAL_6fadd67b_4_k_cu_d95968c1_122094cuda3std3__45__cpo3endE,(_ZN40_INTERNAL_6fadd67b_4_k_cu_d95968c1_122094cuda3std3__419piecewise_constructE - _ZN40_INTERNAL_6fadd67b_4_k_cu_d95968c1_122094cuda3std3__45__cpo3endE)
_ZN40_INTERNAL_6fadd67b_4_k_cu_d95968c1_122094cuda3std3__45__cpo3endE:
	.zero		1
	.type		_ZN40_INTERNAL_6fadd67b_4_k_cu_d95968c1_122094cuda3std3__419piecewise_constructE,@object
	.size		_ZN40_INTERNAL_6fadd67b_4_k_cu_d95968c1_122094cuda3std3__419piecewise_constructE,(_ZN40_INTERNAL_6fadd67b_4_k_cu_d95968c1_122094cuda3std3__45__cpo4cendE - _ZN40_INTERNAL_6fadd67b_4_k_cu_d95968c1_122094cuda3std3__419piecewise_constructE)
_ZN40_INTERNAL_6fadd67b_4_k_cu_d95968c1_122094cuda3std3__419piecewise_constructE:
	.zero		1
	.type		_ZN40_INTERNAL_6fadd67b_4_k_cu_d95968c1_122094cuda3std3__45__cpo4cendE,@object
	.size		_ZN40_INTERNAL_6fadd67b_4_k_cu_d95968c1_122094cuda3std3__45__cpo4cendE,(_ZN40_INTERNAL_6fadd67b_4_k_cu_d95968c1_122094cuda3std6ranges3__45__cpo4swapE - _ZN40_INTERNAL_6fadd67b_4_k_cu_d95968c1_122094cuda3std3__45__cpo4cendE)
_ZN40_INTERNAL_6fadd67b_4_k_cu_d95968c1_122094cuda3std3__45__cpo4cendE:
	.zero		1
	.type		_ZN40_INTERNAL_6fadd67b_4_k_cu_d95968c1_122094cuda3std6ranges3__45__cpo4swapE,@object
	.size		_ZN40_INTERNAL_6fadd67b_4_k_cu_d95968c1_122094cuda3std6ranges3__45__cpo4swapE,(.L_8 - _ZN40_INTERNAL_6fadd67b_4_k_cu_d95968c1_122094cuda3std6ranges3__45__cpo4swapE)
_ZN40_INTERNAL_6fadd67b_4_k_cu_d95968c1_122094cuda3std6ranges3__45__cpo4swapE:
	.zero		1
.L_8:


//--------------------- .nv.constant0._ZN7cutlass13device_kernelINS_4gemm6kernel13GemmUniversalIN4cute5tupleIJiiiiEEENS1_10collective13CollectiveMmaINS1_34MainloopSm90TmaGmmaWarpSpecializedILi9ENS5_IJNS4_1CILi1EEESB_SB_EEENS1_35KernelTmaWarpSpecializedCooperativeEEENS5_IJNSA_ILi384EEESF_NSA_ILi16EEEEEENS_10bfloat16_tENS5_IJlSB_lEEESI_SJ_NS4_8TiledMMAINS4_8MMA_AtomIJNS4_4SM904GMMA28MMA_64x192x16_F32BF16BF16_SSILNSN_5MajorE0ELSP_0ELNSN_7ScaleInE1ELSQ_1EEEEEENS4_6LayoutINS5_IJNSA_ILi2EEESB_SB_EEENS5_IJSB_NSA_ILi0EEESW_EEEEENS5_IJNS4_10UnderscoreESZ_SZ_EEEEENS4_13SM90_TMA_LOADENS4_14ComposedLayoutINS4_7SwizzleILi1ELi4ELi3EEENS4_18smem_ptr_flag_bitsILi16EEENST_INS5_IJNSA_ILi8EEESG_EEENS5_IJSG_SB_EEEEEEEvNS4_8identityES12_S1C_vS1D_EENS_8epilogue10collective6detail29Sm90TmaWarpSpecializedAdapterINS1G_15DefaultEpilogueISI_SJ_SJ_NS1F_6thread17LinearCombinationISI_Li1EffLNS1K_9ScaleType4KindE0ELNS_15FloatRoundStyleE2ESI_EENS1_15EpilogueDefaultEEEEEvvEEEEvNT_6ParamsE --------------------------
	.section	.nv.constant0._ZN7cutlass13device_kernelINS_4gemm6kernel13GemmUniversalIN4cute5tupleIJiiiiEEENS1_10collective13CollectiveMmaINS1_34MainloopSm90TmaGmmaWarpSpecializedILi9ENS5_IJNS4_1CILi1EEESB_SB_EEENS1_35KernelTmaWarpSpecializedCooperativeEEENS5_IJNSA_ILi384EEESF_NSA_ILi16EEEEEENS_10bfloat16_tENS5_IJlSB_lEEESI_SJ_NS4_8TiledMMAINS4_8MMA_AtomIJNS4_4SM904GMMA28MMA_64x192x16_F32BF16BF16_SSILNSN_5MajorE0ELSP_0ELNSN_7ScaleInE1ELSQ_1EEEEEENS4_6LayoutINS5_IJNSA_ILi2EEESB_SB_EEENS5_IJSB_NSA_ILi0EEESW_EEEEENS5_IJNS4_10UnderscoreESZ_SZ_EEEEENS4_13SM90_TMA_LOADENS4_14ComposedLayoutINS4_7SwizzleILi1ELi4ELi3EEENS4_18smem_ptr_flag_bitsILi16EEENST_INS5_IJNSA_ILi8EEESG_EEENS5_IJSG_SB_EEEEEEEvNS4_8identityES12_S1C_vS1D_EENS_8epilogue10collective6detail29Sm90TmaWarpSpecializedAdapterINS1G_15DefaultEpilogueISI_SJ_SJ_NS1F_6thread17LinearCombinationISI_Li1EffLNS1K_9ScaleType4KindE0ELNS_15FloatRoundStyleE2ESI_EENS1_15EpilogueDefaultEEEEEvvEEEEvNT_6ParamsE,"a",@progbits
	.sectionflags	@""
	.align	4
.nv.constant0._ZN7cutlass13device_kernelINS_4gemm6kernel13GemmUniversalIN4cute5tupleIJiiiiEEENS1_10collective13CollectiveMmaINS1_34MainloopSm90TmaGmmaWarpSpecializedILi9ENS5_IJNS4_1CILi1EEESB_SB_EEENS1_35KernelTmaWarpSpecializedCooperativeEEENS5_IJNSA_ILi384EEESF_NSA_ILi16EEEEEENS_10bfloat16_tENS5_IJlSB_lEEESI_SJ_NS4_8TiledMMAINS4_8MMA_AtomIJNS4_4SM904GMMA28MMA_64x192x16_F32BF16BF16_SSILNSN_5MajorE0ELSP_0ELNSN_7ScaleInE1ELSQ_1EEEEEENS4_6LayoutINS5_IJNSA_ILi2EEESB_SB_EEENS5_IJSB_NSA_ILi0EEESW_EEEEENS5_IJNS4_10UnderscoreESZ_SZ_EEEEENS4_13SM90_TMA_LOADENS4_14ComposedLayoutINS4_7SwizzleILi1ELi4ELi3EEENS4_18smem_ptr_flag_bitsILi16EEENST_INS5_IJNSA_ILi8EEESG_EEENS5_IJSG_SB_EEEEEEEvNS4_8identityES12_S1C_vS1D_EENS_8epilogue10collective6detail29Sm90TmaWarpSpecializedAdapterINS1G_15DefaultEpilogueISI_SJ_SJ_NS1F_6thread17LinearCombinationISI_Li1EffLNS1K_9ScaleType4KindE0ELNS_15FloatRoundStyleE2ESI_EENS1_15EpilogueDefaultEEEEEvvEEEEvNT_6ParamsE:
	.zero		1664


//--------------------- SYMBOLS --------------------------

	.type		.nv.reservedSmem.offset0,@object
	.size		.nv.reservedSmem.offset0,0x4
	.type		__assertfail,@function
